// auto-generated by cutlass_sweep.gemm — config: {"arch": "sm_100", "cluster_m": 2, "cluster_n": 2, "dtype": "bf16", "dtype_b": "bf16", "layout": "nt", "stages": 0, "tile_k": 128, "tile_m": 128, "tile_n": 256}
#include "cutlass/cutlass.h"
#include "cutlass/gemm/collective/collective_builder.hpp"
#include "cutlass/gemm/device/gemm_universal_adapter.h"
#include "cutlass/gemm/kernel/gemm_universal.hpp"
#include "cutlass/epilogue/collective/collective_builder.hpp"

using ElemA = cutlass::bfloat16_t;
using ElemB = cutlass::bfloat16_t;
using ElemCD = cutlass::bfloat16_t;
using Acc  = float;
using TileShape    = cute::Shape<cute::_128, cute::_256, cute::_128>;
using ClusterShape = cute::Shape<cute::_2, cute::_2, cute::_1>;

using CollectiveEpilogue = typename cutlass::epilogue::collective::CollectiveBuilder<
    cutlass::arch::Sm100, cutlass::arch::OpClassTensorOp,
    TileShape, ClusterShape,
    cutlass::epilogue::collective::EpilogueTileAuto,
    Acc, Acc,
    ElemCD, cutlass::layout::RowMajor, 128 / cutlass::sizeof_bits<ElemCD>::value,
    ElemCD, cutlass::layout::RowMajor, 128 / cutlass::sizeof_bits<ElemCD>::value,
    cutlass::epilogue::collective::EpilogueScheduleAuto
  >::CollectiveOp;

using CollectiveMainloop = typename cutlass::gemm::collective::CollectiveBuilder<
    cutlass::arch::Sm100, cutlass::arch::OpClassTensorOp,
    ElemA, cutlass::layout::RowMajor, 128 / cutlass::sizeof_bits<ElemA>::value,
    ElemB, cutlass::layout::ColumnMajor, 128 / cutlass::sizeof_bits<ElemB>::value,
    Acc,
    TileShape, ClusterShape,
    cutlass::gemm::collective::StageCountAutoCarveout<static_cast<int>(sizeof(typename CollectiveEpilogue::SharedStorage))>,
    cutlass::gemm::collective::KernelScheduleAuto
  >::CollectiveOp;

using GemmKernel = cutlass::gemm::kernel::GemmUniversal<
    cute::Shape<int,int,int,int>,
    CollectiveMainloop,
    CollectiveEpilogue
>;
using Gemm = cutlass::gemm::device::GemmUniversalAdapter<GemmKernel>;

// Force the device kernel symbol into the cubin without needing a host main.
auto* _anchor = &cutlass::device_kernel<GemmKernel>;


// ===== COMPILED SASS (sm_100a) =====

	.target	sm_100a

	.elftype	@"ET_EXEC"


//--------------------- .note.nv.tkinfo           --------------------------
	.section	.note.nv.tkinfo,"",@"SHT_NOTE"
	.sectionflags	@"SHF_NOTE_NV_TKINFO"
	.tkinfo
        /*0018*/ 	.word	0x00000002
        /*0030*/ 	.string	""
        /*0030*/ 	.string	"ptxas"
        /*0030*/ 	.string	"Cuda compilation tools, release 13.0, V13.0.88"
        /*0030*/ 	.string	"Build cuda_13.0.r13.0/compiler.36424714_0"
        /*0030*/ 	.string	"-arch sm_100a -m 64 "



//--------------------- .note.nv.cuinfo           --------------------------
	.section	.note.nv.cuinfo,"",@"SHT_NOTE"
	.sectionflags	@"SHF_NOTE_NV_CUINFO"
        /*0018*/ 	.short	0x0002
        /*001a*/ 	.short	0x0064
        /*001c*/ 	.short	0x0082
	.zero		2


//--------------------- .nv.info                  --------------------------
	.section	.nv.info,"",@"SHT_CUDA_INFO"
	.align	4


	//----- nvinfo : EIATTR_REGCOUNT
	.align		4
        /*0000*/ 	.byte	0x04, 0x2f
        /*0002*/ 	.short	(.L_19 - .L_18)
	.align		4
.L_18:
        /*0004*/ 	.word	index@(_ZN7cutlass13device_kernelINS_4gemm6kernel13GemmUniversalIN4cute5tupleIJiiiiEEENS1_10collective13CollectiveMmaINS1_35MainloopSm100TmaUmmaWarpSpecializedILi4ELi2ELi4ENS5_IJNS4_1CILi2EEESB_NSA_ILi1EEEEEEEENS5_IJNSA_ILi128EEENSA_ILi256EEESF_EEENS_10bfloat16_tENS5_IJlSC_lEEESI_SJ_NS4_8TiledMMAINS4_8MMA_AtomIJNS4_26SM100_MMA_F16BF16_2x1SM_SSISI_SI_fLi128ELi256ELNS4_4UMMA5MajorE0ELSO_0ELNSN_7ScaleInE0ELSP_0EEEEEENS4_6LayoutINS5_IJSC_SC_SC_EEENS5_IJNSA_ILi0EEESU_SU_EEEEENS5_IJNS4_10UnderscoreESX_SX_EEEEENS4_28SM100_TMA_2SM_LOAD_MULTICASTENS4_14ComposedLayoutINS4_7SwizzleILi3ELi4ELi3EEENS4_18smem_ptr_flag_bitsILi16EEENSS_INS5_IJNSA_ILi8EEENSA_ILi64EEEEEENS5_IJS17_SC_EEEEEEEvNS4_8identityENS4_18SM100_TMA_2SM_LOADES1B_vS1C_EENS_8epilogue10collective18CollectiveEpilogueINS1F_23Sm100TmaWarpSpecializedILi4ELi2ELi32ELb1ELb0EEEJNS5_IJS17_SG_SF_EEENS5_IJNSS_IS17_SC_EENSS_INS5_IJNSA_ILi32EEESB_EEENS5_IJSC_SF_EEEEEEEESI_SJ_SI_SJ_NS1F_6fusion15FusionCallbacksIS1J_NS1R_17LinearCombinationISI_fSI_fLNS_15FloatRoundStyleE2EEES1K_S1Q_JEEENS4_5SM1004TMEM4LOAD26SM100_TMEM_LOAD_32dp32b32xENS4_13SM90_TMA_LOADENS11_INS12_ILi2ELi4ELi3EEES15_NSS_INS5_IJS16_S1M_EEENS5_IJS1M_SC_EEEEEEENS4_39AutoVectorizingCopyWithAssumedAlignmentILi128EEENS4_14SM90_TMA_STOREES26_S28_S28_EEEvvEEEEvNT_6ParamsE)
        /*0008*/ 	.word	0x00000076


	//----- nvinfo : EIATTR_FRAME_SIZE
	.align		4
.L_19:
        /*000c*/ 	.byte	0x04, 0x11
        /*000e*/ 	.short	(.L_21 - .L_20)
	.align		4
.L_20:
        /*0010*/ 	.word	index@($__internal_2_$__cuda_sm10x_tcgen05_guardrail_trap_unallocated_columns_being_dealloced)
        /*0014*/ 	.word	0x00000000


	//----- nvinfo : EIATTR_FRAME_SIZE
	.align		4
.L_21:
        /*0018*/ 	.byte	0x04, 0x11
        /*001a*/ 	.short	(.L_23 - .L_22)
	.align		4
.L_22:
        /*001c*/ 	.word	index@($__internal_1_$__cuda_sm10x_tcgen05_guardrail_trap_phase_invalid_during_alloc)
        /*0020*/ 	.word	0x00000000


	//----- nvinfo : EIATTR_FRAME_SIZE
	.align		4
.L_23:
        /*0024*/ 	.byte	0x04, 0x11
        /*0026*/ 	.short	(.L_25 - .L_24)
	.align		4
.L_24:
        /*0028*/ 	.word	index@($__internal_0_$__cuda_sm10x_tcgen05_guardrail_trap_col_being_dealloced_not_returned_by_alloc)
        /*002c*/ 	.word	0x00000000


	//----- nvinfo : EIATTR_FRAME_SIZE
	.align		4
.L_25:
        /*0030*/ 	.byte	0x04, 0x11
        /*0032*/ 	.short	(.L_27 - .L_26)
	.align		4
.L_26:
        /*0034*/ 	.word	index@(_ZN7cutlass13device_kernelINS_4gemm6kernel13GemmUniversalIN4cute5tupleIJiiiiEEENS1_10collective13CollectiveMmaINS1_35MainloopSm100TmaUmmaWarpSpecializedILi4ELi2ELi4ENS5_IJNS4_1CILi2EEESB_NSA_ILi1EEEEEEEENS5_IJNSA_ILi128EEENSA_ILi256EEESF_EEENS_10bfloat16_tENS5_IJlSC_lEEESI_SJ_NS4_8TiledMMAINS4_8MMA_AtomIJNS4_26SM100_MMA_F16BF16_2x1SM_SSISI_SI_fLi128ELi256ELNS4_4UMMA5MajorE0ELSO_0ELNSN_7ScaleInE0ELSP_0EEEEEENS4_6LayoutINS5_IJSC_SC_SC_EEENS5_IJNSA_ILi0EEESU_SU_EEEEENS5_IJNS4_10UnderscoreESX_SX_EEEEENS4_28SM100_TMA_2SM_LOAD_MULTICASTENS4_14ComposedLayoutINS4_7SwizzleILi3ELi4ELi3EEENS4_18smem_ptr_flag_bitsILi16EEENSS_INS5_IJNSA_ILi8EEENSA_ILi64EEEEEENS5_IJS17_SC_EEEEEEEvNS4_8identityENS4_18SM100_TMA_2SM_LOADES1B_vS1C_EENS_8epilogue10collective18CollectiveEpilogueINS1F_23Sm100TmaWarpSpecializedILi4ELi2ELi32ELb1ELb0EEEJNS5_IJS17_SG_SF_EEENS5_IJNSS_IS17_SC_EENSS_INS5_IJNSA_ILi32EEESB_EEENS5_IJSC_SF_EEEEEEEESI_SJ_SI_SJ_NS1F_6fusion15FusionCallbacksIS1J_NS1R_17LinearCombinationISI_fSI_fLNS_15FloatRoundStyleE2EEES1K_S1Q_JEEENS4_5SM1004TMEM4LOAD26SM100_TMEM_LOAD_32dp32b32xENS4_13SM90_TMA_LOADENS11_INS12_ILi2ELi4ELi3EEES15_NSS_INS5_IJS16_S1M_EEENS5_IJS1M_SC_EEEEEEENS4_39AutoVectorizingCopyWithAssumedAlignmentILi128EEENS4_14SM90_TMA_STOREES26_S28_S28_EEEvvEEEEvNT_6ParamsE)
        /*0038*/ 	.word	0x00000000


	//----- nvinfo : EIATTR_MIN_STACK_SIZE
	.align		4
.L_27:
        /*003c*/ 	.byte	0x04, 0x12
        /*003e*/ 	.short	(.L_29 - .L_28)
	.align		4
.L_28:
        /*0040*/ 	.word	index@(_ZN7cutlass13device_kernelINS_4gemm6kernel13GemmUniversalIN4cute5tupleIJiiiiEEENS1_10collective13CollectiveMmaINS1_35MainloopSm100TmaUmmaWarpSpecializedILi4ELi2ELi4ENS5_IJNS4_1CILi2EEESB_NSA_ILi1EEEEEEEENS5_IJNSA_ILi128EEENSA_ILi256EEESF_EEENS_10bfloat16_tENS5_IJlSC_lEEESI_SJ_NS4_8TiledMMAINS4_8MMA_AtomIJNS4_26SM100_MMA_F16BF16_2x1SM_SSISI_SI_fLi128ELi256ELNS4_4UMMA5MajorE0ELSO_0ELNSN_7ScaleInE0ELSP_0EEEEEENS4_6LayoutINS5_IJSC_SC_SC_EEENS5_IJNSA_ILi0EEESU_SU_EEEEENS5_IJNS4_10UnderscoreESX_SX_EEEEENS4_28SM100_TMA_2SM_LOAD_MULTICASTENS4_14ComposedLayoutINS4_7SwizzleILi3ELi4ELi3EEENS4_18smem_ptr_flag_bitsILi16EEENSS_INS5_IJNSA_ILi8EEENSA_ILi64EEEEEENS5_IJS17_SC_EEEEEEEvNS4_8identityENS4_18SM100_TMA_2SM_LOADES1B_vS1C_EENS_8epilogue10collective18CollectiveEpilogueINS1F_23Sm100TmaWarpSpecializedILi4ELi2ELi32ELb1ELb0EEEJNS5_IJS17_SG_SF_EEENS5_IJNSS_IS17_SC_EENSS_INS5_IJNSA_ILi32EEESB_EEENS5_IJSC_SF_EEEEEEEESI_SJ_SI_SJ_NS1F_6fusion15FusionCallbacksIS1J_NS1R_17LinearCombinationISI_fSI_fLNS_15FloatRoundStyleE2EEES1K_S1Q_JEEENS4_5SM1004TMEM4LOAD26SM100_TMEM_LOAD_32dp32b32xENS4_13SM90_TMA_LOADENS11_INS12_ILi2ELi4ELi3EEES15_NSS_INS5_IJS16_S1M_EEENS5_IJS1M_SC_EEEEEEENS4_39AutoVectorizingCopyWithAssumedAlignmentILi128EEENS4_14SM90_TMA_STOREES26_S28_S28_EEEvvEEEEvNT_6ParamsE)
        /*0044*/ 	.word	0x00000000
.L_29:


//--------------------- .nv.compat                --------------------------
	.section	.nv.compat,"",@"SHT_CUDA_COMPAT_INFO"
	.align	4
        /*0000*/ 	.byte	0x02, 0x09, 0x01, 0x00, 0x02, 0x02, 0x02, 0x00, 0x02, 0x05, 0x05, 0x00, 0x03, 0x07, 0x01, 0x01
        /*0010*/ 	.byte	0x02, 0x03, 0x01, 0x00, 0x02, 0x06, 0x01, 0x00, 0x04, 0x0b, 0x08, 0x00, 0x09, 0x00, 0x00, 0x00
        /*0020*/ 	.byte	0x00, 0x00, 0x00, 0x00


//--------------------- .nv.info._ZN7cutlass13device_kernelINS_4gemm6kernel13GemmUniversalIN4cute5tupleIJiiiiEEENS1_10collective13CollectiveMmaINS1_35MainloopSm100TmaUmmaWarpSpecializedILi4ELi2ELi4ENS5_IJNS4_1CILi2EEESB_NSA_ILi1EEEEEEEENS5_IJNSA_ILi128EEENSA_ILi256EEESF_EEENS_10bfloat16_tENS5_IJlSC_lEEESI_SJ_NS4_8TiledMMAINS4_8MMA_AtomIJNS4_26SM100_MMA_F16BF16_2x1SM_SSISI_SI_fLi128ELi256ELNS4_4UMMA5MajorE0ELSO_0ELNSN_7ScaleInE0ELSP_0EEEEEENS4_6LayoutINS5_IJSC_SC_SC_EEENS5_IJNSA_ILi0EEESU_SU_EEEEENS5_IJNS4_10UnderscoreESX_SX_EEEEENS4_28SM100_TMA_2SM_LOAD_MULTICASTENS4_14ComposedLayoutINS4_7SwizzleILi3ELi4ELi3EEENS4_18smem_ptr_flag_bitsILi16EEENSS_INS5_IJNSA_ILi8EEENSA_ILi64EEEEEENS5_IJS17_SC_EEEEEEEvNS4_8identityENS4_18SM100_TMA_2SM_LOADES1B_vS1C_EENS_8epilogue10collective18CollectiveEpilogueINS1F_23Sm100TmaWarpSpecializedILi4ELi2ELi32ELb1ELb0EEEJNS5_IJS17_SG_SF_EEENS5_IJNSS_IS17_SC_EENSS_INS5_IJNSA_ILi32EEESB_EEENS5_IJSC_SF_EEEEEEEESI_SJ_SI_SJ_NS1F_6fusion15FusionCallbacksIS1J_NS1R_17LinearCombinationISI_fSI_fLNS_15FloatRoundStyleE2EEES1K_S1Q_JEEENS4_5SM1004TMEM4LOAD26SM100_TMEM_LOAD_32dp32b32xENS4_13SM90_TMA_LOADENS11_INS12_ILi2ELi4ELi3EEES15_NSS_INS5_IJS16_S1M_EEENS5_IJS1M_SC_EEEEEEENS4_39AutoVectorizingCopyWithAssumedAlignmentILi128EEENS4_14SM90_TMA_STOREES26_S28_S28_EEEvvEEEEvNT_6ParamsE --------------------------
	.section	.nv.info._ZN7cutlass13device_kernelINS_4gemm6kernel13GemmUniversalIN4cute5tupleIJiiiiEEENS1_10collective13CollectiveMmaINS1_35MainloopSm100TmaUmmaWarpSpecializedILi4ELi2ELi4ENS5_IJNS4_1CILi2EEESB_NSA_ILi1EEEEEEEENS5_IJNSA_ILi128EEENSA_ILi256EEESF_EEENS_10bfloat16_tENS5_IJlSC_lEEESI_SJ_NS4_8TiledMMAINS4_8MMA_AtomIJNS4_26SM100_MMA_F16BF16_2x1SM_SSISI_SI_fLi128ELi256ELNS4_4UMMA5MajorE0ELSO_0ELNSN_7ScaleInE0ELSP_0EEEEEENS4_6LayoutINS5_IJSC_SC_SC_EEENS5_IJNSA_ILi0EEESU_SU_EEEEENS5_IJNS4_10UnderscoreESX_SX_EEEEENS4_28SM100_TMA_2SM_LOAD_MULTICASTENS4_14ComposedLayoutINS4_7SwizzleILi3ELi4ELi3EEENS4_18smem_ptr_flag_bitsILi16EEENSS_INS5_IJNSA_ILi8EEENSA_ILi64EEEEEENS5_IJS17_SC_EEEEEEEvNS4_8identityENS4_18SM100_TMA_2SM_LOADES1B_vS1C_EENS_8epilogue10collective18CollectiveEpilogueINS1F_23Sm100TmaWarpSpecializedILi4ELi2ELi32ELb1ELb0EEEJNS5_IJS17_SG_SF_EEENS5_IJNSS_IS17_SC_EENSS_INS5_IJNSA_ILi32EEESB_EEENS5_IJSC_SF_EEEEEEEESI_SJ_SI_SJ_NS1F_6fusion15FusionCallbacksIS1J_NS1R_17LinearCombinationISI_fSI_fLNS_15FloatRoundStyleE2EEES1K_S1Q_JEEENS4_5SM1004TMEM4LOAD26SM100_TMEM_LOAD_32dp32b32xENS4_13SM90_TMA_LOADENS11_INS12_ILi2ELi4ELi3EEES15_NSS_INS5_IJS16_S1M_EEENS5_IJS1M_SC_EEEEEEENS4_39AutoVectorizingCopyWithAssumedAlignmentILi128EEENS4_14SM90_TMA_STOREES26_S28_S28_EEEvvEEEEvNT_6ParamsE,"",@"SHT_CUDA_INFO"
	.sectionflags	@""
	.align	4


	//----- nvinfo : EIATTR_CUDA_API_VERSION
	.align		4
        /*0000*/ 	.byte	0x04, 0x37
        /*0002*/ 	.short	(.L_31 - .L_30)
.L_30:
        /*0004*/ 	.word	0x00000082


	//----- nvinfo : EIATTR_KPARAM_INFO
	.align		4
.L_31:
        /*0008*/ 	.byte	0x04, 0x17
        /*000a*/ 	.short	(.L_33 - .L_32)
.L_32:
        /*000c*/ 	.word	0x00000000
        /*0010*/ 	.short	0x0000
        /*0012*/ 	.short	0x0000
        /*0014*/ 	.byte	0x00, 0xf0, 0x01, 0x20


	//----- nvinfo : EIATTR_AT_ENTRY_FRAGMENTS
	.align		4
.L_33:
        /*0018*/ 	.byte	0x04, 0x4f
        /*001a*/ 	.short	(.L_35 - .L_34)


	//   ....[0]....
.L_34:
        /*001c*/ 	.word	0x00000007


	//----- nvinfo : EIATTR_RESERVED_SMEM_USED
	.align		4
.L_35:
        /*0020*/ 	.byte	0x01, 0x41
	.zero		2


	//----- nvinfo : EIATTR_SPARSE_MMA_MASK
	.align		4
        /*0024*/ 	.byte	0x03, 0x50
        /*0026*/ 	.short	0x0000


	//----- nvinfo : EIATTR_TCGEN05_2CTA_USED
	.align		4
        /*0028*/ 	.byte	0x01, 0x52
	.zero		2


	//----- nvinfo : EIATTR_MAXREG_COUNT
	.align		4
        /*002c*/ 	.byte	0x03, 0x1b
        /*002e*/ 	.short	0x00ff


	//----- nvinfo : EIATTR_NUM_BARRIERS
	.align		4
        /*0030*/ 	.byte	0x02, 0x4c
        /*0032*/ 	.byte	0x07
	.zero		1


	//----- nvinfo : EIATTR_EXTERNS
	.align		4
        /*0034*/ 	.byte	0x04, 0x0f
        /*0036*/ 	.short	(.L_37 - .L_36)


	//   ....[0]....
	.align		4
.L_36:
        /*0038*/ 	.word	index@(__assertfail)


	//----- nvinfo : EIATTR_MERCURY_ISA_VERSION
	.align		4
.L_37:
        /*003c*/ 	.byte	0x03, 0x5f
        /*003e*/ 	.short	0x0101


	//----- nvinfo : EIATTR_INT_WARP_WIDE_INSTR_OFFSETS
	.align		4
        /*0040*/ 	.byte	0x04, 0x31
        /*0042*/ 	.short	(.L_39 - .L_38)


	//   ....[0]....
.L_38:
        /*0044*/ 	.word	0x00000d70


	//   ....[1]....
        /*0048*/ 	.word	0x00000e10


	//   ....[2]....
        /*004c*/ 	.word	0x00004670


	//   ....[3]....
        /*0050*/ 	.word	0x00004690


	//   ....[4]....
        /*0054*/ 	.word	0x000046c0


	//   ....[5]....
        /*0058*/ 	.word	0x00005200


	//   ....[6]....
        /*005c*/ 	.word	0x000052a0


	//   ....[7]....
        /*0060*/ 	.word	0x00005360


	//   ....[8]....
        /*0064*/ 	.word	0x000053d0


	//   ....[9]....
        /*0068*/ 	.word	0x00005490


	//   ....[10]....
        /*006c*/ 	.word	0x00005530


	//   ....[11]....
        /*0070*/ 	.word	0x000055a0


	//   ....[12]....
        /*0074*/ 	.word	0x00005660


	//   ....[13]....
        /*0078*/ 	.word	0x00005700


	//   ....[14]....
        /*007c*/ 	.word	0x000057a0


	//   ....[15]....
        /*0080*/ 	.word	0x00005890


	//   ....[16]....
        /*0084*/ 	.word	0x00005960


	//----- nvinfo : EIATTR_COOP_GROUP_MASK_REGIDS
	.align		4
.L_39:
        /*0088*/ 	.byte	0x04, 0x29
        /*008a*/ 	.short	(.L_41 - .L_40)


	//   ....[0]....
.L_40:
        /*008c*/ 	.word	0xffffffff


	//   ....[1]....
        /*0090*/ 	.word	0xffffffff


	//   ....[2]....
        /*0094*/ 	.word	0xffffffff


	//   ....[3]....
        /*0098*/ 	.word	0xffffffff


	//   ....[4]....
        /*009c*/ 	.word	0xffffffff


	//   ....[5]....
        /*00a0*/ 	.word	0xffffffff


	//   ....[6]....
        /*00a4*/ 	.word	0xffffffff


	//   ....[7]....
        /*00a8*/ 	.word	0xffffffff


	//   ....[8]....
        /*00ac*/ 	.word	0xffffffff


	//   ....[9]....
        /*00b0*/ 	.word	0xffffffff


	//   ....[10]....
        /*00b4*/ 	.word	0xffffffff


	//   ....[11]....
        /*00b8*/ 	.word	0xffffffff


	//   ....[12]....
        /*00bc*/ 	.word	0xffffffff


	//   ....[13]....
        /*00c0*/ 	.word	0xffffffff


	//----- nvinfo : EIATTR_COOP_GROUP_INSTR_OFFSETS
	.align		4
.L_41:
        /*00c4*/ 	.byte	0x04, 0x28
        /*00c6*/ 	.short	(.L_43 - .L_42)


	//   ....[0]....
.L_42:
        /*00c8*/ 	.word	0x000000b0


	//   ....[1]....
        /*00cc*/ 	.word	0x00000520


	//   ....[2]....
        /*00d0*/ 	.word	0x000006e0


	//   ....[3]....
        /*00d4*/ 	.word	0x00000870


	//   ....[4]....
        /*00d8*/ 	.word	0x00000960


	//   ....[5]....
        /*00dc*/ 	.word	0x00000ac0


	//   ....[6]....
        /*00e0*/ 	.word	0x00000c50


	//   ....[7]....
        /*00e4*/ 	.word	0x00000e90


	//   ....[8]....
        /*00e8*/ 	.word	0x000023e0


	//   ....[9]....
        /*00ec*/ 	.word	0x00003290


	//   ....[10]....
        /*00f0*/ 	.word	0x00003760


	//   ....[11]....
        /*00f4*/ 	.word	0x00003790


	//   ....[12]....
        /*00f8*/ 	.word	0x00004570


	//   ....[13]....
        /*00fc*/ 	.word	0x00004780


	//----- nvinfo : EIATTR_VRC_CTA_INIT_COUNT
	.align		4
.L_43:
        /*0100*/ 	.byte	0x02, 0x4a
        /*0102*/ 	.byte	0x80
	.zero		1


	//----- nvinfo : EIATTR_SYSCALL_OFFSETS
	.align		4
        /*0104*/ 	.byte	0x04, 0x46
        /*0106*/ 	.short	(.L_45 - .L_44)


	//   ....[0]....
.L_44:
        /*0108*/ 	.word	0x00006520


	//   ....[1]....
        /*010c*/ 	.word	0x00006610


	//   ....[2]....
        /*0110*/ 	.word	0x00006de0


	//   ....[3]....
        /*0114*/ 	.word	0x00007ab0


	//   ....[4]....
        /*0118*/ 	.word	0x00008760


	//   ....[5]....
        /*011c*/ 	.word	0x00009410


	//----- nvinfo : EIATTR_MBARRIER_INSTR_OFFSETS
	.align		4
.L_45:
        /*0120*/ 	.byte	0x04, 0x39
        /*0122*/ 	.short	(.L_47 - .L_46)


	//   ....[0]....
.L_46:
        /*0124*/ 	.word	0x00000650
        /*0128*/ 	.word	0x000000ff
        /*012c*/ 	.word	0x00000000
        /*0130*/ 	.short	0x0100
        /*0132*/ 	.byte	0x04
	.zero		1


	//   ....[1]....
        /*0134*/ 	.word	0x00000660
        /*0138*/ 	.word	0x000000ff
        /*013c*/ 	.word	0x00000020
        /*0140*/ 	.short	0x0100
        /*0142*/ 	.byte	0x04
	.zero		1


	//   ....[2]....
        /*0144*/ 	.word	0x00000670
        /*0148*/ 	.word	0x000000ff
        /*014c*/ 	.word	0x00000008
        /*0150*/ 	.short	0x0100
        /*0152*/ 	.byte	0x04
	.zero		1


	//   ....[3]....
        /*0154*/ 	.word	0x00000680
        /*0158*/ 	.word	0x000000ff
        /*015c*/ 	.word	0x00000028
        /*0160*/ 	.short	0x0100
        /*0162*/ 	.byte	0x04
	.zero		1


	//   ....[4]....
        /*0164*/ 	.word	0x00000690
        /*0168*/ 	.word	0x000000ff
        /*016c*/ 	.word	0x00000010
        /*0170*/ 	.short	0x0100
        /*0172*/ 	.byte	0x04
	.zero		1


	//   ....[5]....
        /*0174*/ 	.word	0x000006a0
        /*0178*/ 	.word	0x000000ff
        /*017c*/ 	.word	0x00000030
        /*0180*/ 	.short	0x0100
        /*0182*/ 	.byte	0x04
	.zero		1


	//   ....[6]....
        /*0184*/ 	.word	0x000006b0
        /*0188*/ 	.word	0x000000ff
        /*018c*/ 	.word	0x00000018
        /*0190*/ 	.short	0x0100
        /*0192*/ 	.byte	0x04
	.zero		1


	//   ....[7]....
        /*0194*/ 	.word	0x000006c0
        /*0198*/ 	.word	0x000000ff
        /*019c*/ 	.word	0x00000038
        /*01a0*/ 	.short	0x0100
        /*01a2*/ 	.byte	0x04
	.zero		1


	//   ....[8]....
        /*01a4*/ 	.word	0x000007e0
        /*01a8*/ 	.word	0x000000ff
        /*01ac*/ 	.word	0x00000040
        /*01b0*/ 	.short	0x0100
        /*01b2*/ 	.byte	0x04
	.zero		1


	//   ....[9]....
        /*01b4*/ 	.word	0x000007f0
        /*01b8*/ 	.word	0x000000ff
        /*01bc*/ 	.word	0x00000060
        /*01c0*/ 	.short	0x0100
        /*01c2*/ 	.byte	0x04
	.zero		1


	//   ....[10]....
        /*01c4*/ 	.word	0x00000800
        /*01c8*/ 	.word	0x000000ff
        /*01cc*/ 	.word	0x00000048
        /*01d0*/ 	.short	0x0100
        /*01d2*/ 	.byte	0x04
	.zero		1


	//   ....[11]....
        /*01d4*/ 	.word	0x00000810
        /*01d8*/ 	.word	0x000000ff
        /*01dc*/ 	.word	0x00000068
        /*01e0*/ 	.short	0x0100
        /*01e2*/ 	.byte	0x04
	.zero		1


	//   ....[12]....
        /*01e4*/ 	.word	0x00000820
        /*01e8*/ 	.word	0x000000ff
        /*01ec*/ 	.word	0x00000050
        /*01f0*/ 	.short	0x0100
        /*01f2*/ 	.byte	0x04
	.zero		1


	//   ....[13]....
        /*01f4*/ 	.word	0x00000830
        /*01f8*/ 	.word	0x000000ff
        /*01fc*/ 	.word	0x00000070
        /*0200*/ 	.short	0x0100
        /*0202*/ 	.byte	0x04
	.zero		1


	//   ....[14]....
        /*0204*/ 	.word	0x00000840
        /*0208*/ 	.word	0x000000ff
        /*020c*/ 	.word	0x00000058
        /*0210*/ 	.short	0x0100
        /*0212*/ 	.byte	0x04
	.zero		1


	//   ....[15]....
        /*0214*/ 	.word	0x00000850
        /*0218*/ 	.word	0x000000ff
        /*021c*/ 	.word	0x00000078
        /*0220*/ 	.short	0x0100
        /*0222*/ 	.byte	0x04
	.zero		1


	//   ....[16]....
        /*0224*/ 	.word	0x00000930
        /*0228*/ 	.word	0x000000ff
        /*022c*/ 	.word	0x00000080
        /*0230*/ 	.short	0x0100
        /*0232*/ 	.byte	0x06
	.zero		1


	//   ....[17]....
        /*0234*/ 	.word	0x00000940
        /*0238*/ 	.word	0x000000ff
        /*023c*/ 	.word	0x00000088
        /*0240*/ 	.short	0x0100
        /*0242*/ 	.byte	0x06
	.zero		1


	//   ....[18]....
        /*0244*/ 	.word	0x00000a70
        /*0248*/ 	.word	0x000000ff
        /*024c*/ 	.word	0x00000090
        /*0250*/ 	.short	0x0100
        /*0252*/ 	.byte	0x06
	.zero		1


	//   ....[19]....
        /*0254*/ 	.word	0x00000a80
        /*0258*/ 	.word	0x000000ff
        /*025c*/ 	.word	0x000000a0
        /*0260*/ 	.short	0x0100
        /*0262*/ 	.byte	0x06
	.zero		1


	//   ....[20]....
        /*0264*/ 	.word	0x00000a90
        /*0268*/ 	.word	0x000000ff
        /*026c*/ 	.word	0x00000098
        /*0270*/ 	.short	0x0100
        /*0272*/ 	.byte	0x06
	.zero		1


	//   ....[21]....
        /*0274*/ 	.word	0x00000aa0
        /*0278*/ 	.word	0x000000ff
        /*027c*/ 	.word	0x000000a8
        /*0280*/ 	.short	0x0100
        /*0282*/ 	.byte	0x06
	.zero		1


	//   ....[22]....
        /*0284*/ 	.word	0x00000bc0
        /*0288*/ 	.word	0x000000ff
        /*028c*/ 	.word	0x000000b0
        /*0290*/ 	.short	0x0100
        /*0292*/ 	.byte	0x04
	.zero		1


	//   ....[23]....
        /*0294*/ 	.word	0x00000bd0
        /*0298*/ 	.word	0x000000ff
        /*029c*/ 	.word	0x000000d0
        /*02a0*/ 	.short	0x0100
        /*02a2*/ 	.byte	0x04
	.zero		1


	//   ....[24]....
        /*02a4*/ 	.word	0x00000be0
        /*02a8*/ 	.word	0x000000ff
        /*02ac*/ 	.word	0x000000b8
        /*02b0*/ 	.short	0x0100
        /*02b2*/ 	.byte	0x04
	.zero		1


	//   ....[25]....
        /*02b4*/ 	.word	0x00000bf0
        /*02b8*/ 	.word	0x000000ff
        /*02bc*/ 	.word	0x000000d8
        /*02c0*/ 	.short	0x0100
        /*02c2*/ 	.byte	0x04
	.zero		1


	//   ....[26]....
        /*02c4*/ 	.word	0x00000c00
        /*02c8*/ 	.word	0x000000ff
        /*02cc*/ 	.word	0x000000c0
        /*02d0*/ 	.short	0x0100
        /*02d2*/ 	.byte	0x04
	.zero		1


	//   ....[27]....
        /*02d4*/ 	.word	0x00000c10
        /*02d8*/ 	.word	0x000000ff
        /*02dc*/ 	.word	0x000000e0
        /*02e0*/ 	.short	0x0100
        /*02e2*/ 	.byte	0x04
	.zero		1


	//   ....[28]....
        /*02e4*/ 	.word	0x00000c20
        /*02e8*/ 	.word	0x000000ff
        /*02ec*/ 	.word	0x000000c8
        /*02f0*/ 	.short	0x0100
        /*02f2*/ 	.byte	0x04
	.zero		1


	//   ....[29]....
        /*02f4*/ 	.word	0x00000c30
        /*02f8*/ 	.word	0x000000ff
        /*02fc*/ 	.word	0x000000e8
        /*0300*/ 	.short	0x0100
        /*0302*/ 	.byte	0x04
	.zero		1


	//   ....[30]....
        /*0304*/ 	.word	0x00000d20
        /*0308*/ 	.word	0x000000ff
        /*030c*/ 	.word	0x000000f0
        /*0310*/ 	.short	0x0100
        /*0312*/ 	.byte	0x04
	.zero		1


	//   ....[31]....
        /*0314*/ 	.word	0x00000d30
        /*0318*/ 	.word	0x000000ff
        /*031c*/ 	.word	0x00000100
        /*0320*/ 	.short	0x0100
        /*0322*/ 	.byte	0x04
	.zero		1


	//   ....[32]....
        /*0324*/ 	.word	0x00000d40
        /*0328*/ 	.word	0x000000ff
        /*032c*/ 	.word	0x000000f8
        /*0330*/ 	.short	0x0100
        /*0332*/ 	.byte	0x04
	.zero		1


	//   ....[33]....
        /*0334*/ 	.word	0x00000d50
        /*0338*/ 	.word	0x000000ff
        /*033c*/ 	.word	0x00000108
        /*0340*/ 	.short	0x0100
        /*0342*/ 	.byte	0x04
	.zero		1


	//   ....[34]....
        /*0344*/ 	.word	0x00000e50
        /*0348*/ 	.word	0x000000ff
        /*034c*/ 	.word	0x00000110
        /*0350*/ 	.short	0x0100
        /*0352*/ 	.byte	0x06
	.zero		1


	//   ....[35]....
        /*0354*/ 	.word	0x00001a30
        /*0358*/ 	.word	0x00000003
        /*035c*/ 	.word	0x00000100
        /*0360*/ 	.short	0x010a
        /*0362*/ 	.byte	0xff
	.zero		1


	//   ....[36]....
        /*0364*/ 	.word	0x00001a60
        /*0368*/ 	.word	0x00000003
        /*036c*/ 	.word	0x000000f0
        /*0370*/ 	.short	0x0101
        /*0372*/ 	.byte	0xff
	.zero		1


	//   ....[37]....
        /*0374*/ 	.word	0x00001b20
        /*0378*/ 	.word	0x000000ff
        /*037c*/ 	.word	0x00000020
        /*0380*/ 	.short	0x010a
        /*0382*/ 	.byte	0x04
	.zero		1


	//   ....[38]....
        /*0384*/ 	.word	0x00001bf0
        /*0388*/ 	.word	0x000000ff
        /*038c*/ 	.word	0x00000020
        /*0390*/ 	.short	0x010a
        /*0392*/ 	.byte	0x21
	.zero		1


	//   ....[39]....
        /*0394*/ 	.word	0x00001da0
        /*0398*/ 	.word	0x000000ff
        /*039c*/ 	.word	0x00000020
        /*03a0*/ 	.short	0x010a
        /*03a2*/ 	.byte	0x05
	.zero		1


	//   ....[40]....
        /*03a4*/ 	.word	0x00001f80
        /*03a8*/ 	.word	0x000000ff
        /*03ac*/ 	.word	0x00000088
        /*03b0*/ 	.short	0x0101
        /*03b2*/ 	.byte	0x0e
	.zero		1


	//   ....[41]....
        /*03b4*/ 	.word	0x00001fa0
        /*03b8*/ 	.word	0x000000ff
        /*03bc*/ 	.word	0x00000020
        /*03c0*/ 	.short	0x010a
        /*03c2*/ 	.byte	0x04
	.zero		1


	//   ....[42]....
        /*03c4*/ 	.word	0x00002020
        /*03c8*/ 	.word	0x000000ff
        /*03cc*/ 	.word	0x00000020
        /*03d0*/ 	.short	0x010a
        /*03d2*/ 	.byte	0x07
	.zero		1


	//   ....[43]....
        /*03d4*/ 	.word	0x00002160
        /*03d8*/ 	.word	0x000000ff
        /*03dc*/ 	.word	0x00000020
        /*03e0*/ 	.short	0x010a
        /*03e2*/ 	.byte	0x04
	.zero		1


	//   ....[44]....
        /*03e4*/ 	.word	0x00002410
        /*03e8*/ 	.word	0x00000003
        /*03ec*/ 	.word	0x00000090
        /*03f0*/ 	.short	0x010a
        /*03f2*/ 	.byte	0xff
	.zero		1


	//   ....[45]....
        /*03f4*/ 	.word	0x00002560
        /*03f8*/ 	.word	0x00000000
        /*03fc*/ 	.word	0x00000000
        /*0400*/ 	.short	0x0101
        /*0402*/ 	.byte	0xff
	.zero		1


	//   ....[46]....
        /*0404*/ 	.word	0x00002b10
        /*0408*/ 	.word	0x000000ff
        /*040c*/ 	.word	0x00000000
        /*0410*/ 	.short	0x010a
        /*0412*/ 	.byte	0x04
	.zero		1


	//   ....[47]....
        /*0414*/ 	.word	0x00002ba0
        /*0418*/ 	.word	0x000000ff
        /*041c*/ 	.word	0x00000000
        /*0420*/ 	.short	0x010a
        /*0422*/ 	.byte	0x05
	.zero		1


	//   ....[48]....
        /*0424*/ 	.word	0x00002c30
        /*0428*/ 	.word	0x000000ff
        /*042c*/ 	.word	0x00000000
        /*0430*/ 	.short	0x010a
        /*0432*/ 	.byte	0x05
	.zero		1


	//   ....[49]....
        /*0434*/ 	.word	0x00002cd0
        /*0438*/ 	.word	0x00000000
        /*043c*/ 	.word	0x00000000
        /*0440*/ 	.short	0x010a
        /*0442*/ 	.byte	0xff
	.zero		1


	//   ....[50]....
        /*0444*/ 	.word	0x00002df0
        /*0448*/ 	.word	0x00000002
        /*044c*/ 	.word	0x000000f0
        /*0450*/ 	.short	0x010a
        /*0452*/ 	.byte	0xff
	.zero		1


	//   ....[51]....
        /*0454*/ 	.word	0x00002e50
        /*0458*/ 	.word	0x00000004
        /*045c*/ 	.word	0x00000000
        /*0460*/ 	.short	0x0101
        /*0462*/ 	.byte	0xff
	.zero		1


	//   ....[52]....
        /*0464*/ 	.word	0x00002e70
        /*0468*/ 	.word	0x000000ff
        /*046c*/ 	.word	0x000000a0
        /*0470*/ 	.short	0x010a
        /*0472*/ 	.byte	0x04
	.zero		1


	//   ....[53]....
        /*0474*/ 	.word	0x00002f90
        /*0478*/ 	.word	0x00000002
        /*047c*/ 	.word	0x00000090
        /*0480*/ 	.short	0x010a
        /*0482*/ 	.byte	0xff
	.zero		1


	//   ....[54]....
        /*0484*/ 	.word	0x000030a0
        /*0488*/ 	.word	0x00000002
        /*048c*/ 	.word	0x00000000
        /*0490*/ 	.short	0x0101
        /*0492*/ 	.byte	0xff
	.zero		1


	//   ....[55]....
        /*0494*/ 	.word	0x00003130
        /*0498*/ 	.word	0x000000ff
        /*049c*/ 	.word	0x000000a0
        /*04a0*/ 	.short	0x0106
        /*04a2*/ 	.byte	0x04
	.zero		1


	//   ....[56]....
        /*04a4*/ 	.word	0x00003150
        /*04a8*/ 	.word	0x000000ff
        /*04ac*/ 	.word	0x000000a0
        /*04b0*/ 	.short	0x010a
        /*04b2*/ 	.byte	0x04
	.zero		1


	//   ....[57]....
        /*04b4*/ 	.word	0x000031e0
        /*04b8*/ 	.word	0x000000ff
        /*04bc*/ 	.word	0x000000a0
        /*04c0*/ 	.short	0x0106
        /*04c2*/ 	.byte	0x07
	.zero		1


	//   ....[58]....
        /*04c4*/ 	.word	0x00003220
        /*04c8*/ 	.word	0x00000000
        /*04cc*/ 	.word	0x000000a0
        /*04d0*/ 	.short	0x010a
        /*04d2*/ 	.byte	0xff
	.zero		1


	//   ....[59]....
        /*04d4*/ 	.word	0x00003460
        /*04d8*/ 	.word	0x000000ff
        /*04dc*/ 	.word	0x00000008
        /*04e0*/ 	.short	0x010a
        /*04e2*/ 	.byte	0x05
	.zero		1


	//   ....[60]....
        /*04e4*/ 	.word	0x00003480
        /*04e8*/ 	.word	0x000000ff
        /*04ec*/ 	.word	0x00000008
        /*04f0*/ 	.short	0x010a
        /*04f2*/ 	.byte	0x05
	.zero		1


	//   ....[61]....
        /*04f4*/ 	.word	0x00003610
        /*04f8*/ 	.word	0x000000ff
        /*04fc*/ 	.word	0x00000008
        /*0500*/ 	.short	0x010a
        /*0502*/ 	.byte	0x05
	.zero		1


	//   ....[62]....
        /*0504*/ 	.word	0x00003630
        /*0508*/ 	.word	0x000000ff
        /*050c*/ 	.word	0x00000008
        /*0510*/ 	.short	0x010a
        /*0512*/ 	.byte	0x05
	.zero		1


	//   ....[63]....
        /*0514*/ 	.word	0x000036f0
        /*0518*/ 	.word	0x000000ff
        /*051c*/ 	.word	0x00000000
        /*0520*/ 	.short	0x0101
        /*0522*/ 	.byte	0x04
	.zero		1


	//   ....[64]....
        /*0524*/ 	.word	0x00003ab0
        /*0528*/ 	.word	0x00000000
        /*052c*/ 	.word	0x00000090
        /*0530*/ 	.short	0x010a
        /*0532*/ 	.byte	0xff
	.zero		1


	//   ....[65]....
        /*0534*/ 	.word	0x00003b70
        /*0538*/ 	.word	0x00000000
        /*053c*/ 	.word	0x00000000
        /*0540*/ 	.short	0x0101
        /*0542*/ 	.byte	0xff
	.zero		1


	//   ....[66]....
        /*0544*/ 	.word	0x00003c30
        /*0548*/ 	.word	0x000000ff
        /*054c*/ 	.word	0x00000000
        /*0550*/ 	.short	0x010a
        /*0552*/ 	.byte	0x04
	.zero		1


	//   ....[67]....
        /*0554*/ 	.word	0x00003c40
        /*0558*/ 	.word	0x000000ff
        /*055c*/ 	.word	0x000000d0
        /*0560*/ 	.short	0x010a
        /*0562*/ 	.byte	0x2e
	.zero		1


	//   ....[68]....
        /*0564*/ 	.word	0x00003cf0
        /*0568*/ 	.word	0x000000ff
        /*056c*/ 	.word	0x00000000
        /*0570*/ 	.short	0x010a
        /*0572*/ 	.byte	0x07
	.zero		1


	//   ....[69]....
        /*0574*/ 	.word	0x00003e20
        /*0578*/ 	.word	0x000000ff
        /*057c*/ 	.word	0x00000000
        /*0580*/ 	.short	0x010a
        /*0582*/ 	.byte	0x04
	.zero		1


	//   ....[70]....
        /*0584*/ 	.word	0x00004260
        /*0588*/ 	.word	0x000000ff
        /*058c*/ 	.word	0x00000000
        /*0590*/ 	.short	0x010a
        /*0592*/ 	.byte	0x04
	.zero		1


	//   ....[71]....
        /*0594*/ 	.word	0x000042f0
        /*0598*/ 	.word	0x000000ff
        /*059c*/ 	.word	0x00000000
        /*05a0*/ 	.short	0x010a
        /*05a2*/ 	.byte	0x05
	.zero		1


	//   ....[72]....
        /*05a4*/ 	.word	0x00004380
        /*05a8*/ 	.word	0x000000ff
        /*05ac*/ 	.word	0x00000000
        /*05b0*/ 	.short	0x010a
        /*05b2*/ 	.byte	0x05
	.zero		1


	//   ....[73]....
        /*05b4*/ 	.word	0x00004420
        /*05b8*/ 	.word	0x00000000
        /*05bc*/ 	.word	0x00000000
        /*05c0*/ 	.short	0x010a
        /*05c2*/ 	.byte	0xff
	.zero		1


	//   ....[74]....
        /*05c4*/ 	.word	0x00004460
        /*05c8*/ 	.word	0x00000000
        /*05cc*/ 	.word	0x00000000
        /*05d0*/ 	.short	0x010a
        /*05d2*/ 	.byte	0xff
	.zero		1


	//   ....[75]....
        /*05d4*/ 	.word	0x000044d0
        /*05d8*/ 	.word	0x000000ff
        /*05dc*/ 	.word	0x00000000
        /*05e0*/ 	.short	0x0101
        /*05e2*/ 	.byte	0x04
	.zero		1


	//   ....[76]....
        /*05e4*/ 	.word	0x00004510
        /*05e8*/ 	.word	0x000000ff
        /*05ec*/ 	.word	0x00000110
        /*05f0*/ 	.short	0x010a
        /*05f2*/ 	.byte	0x29
	.zero		1


	//   ....[77]....
        /*05f4*/ 	.word	0x00004560
        /*05f8*/ 	.word	0x000000ff
        /*05fc*/ 	.word	0x00000000
        /*0600*/ 	.short	0x0101
        /*0602*/ 	.byte	0x04
	.zero		1


	//   ....[78]....
        /*0604*/ 	.word	0x00004a00
        /*0608*/ 	.word	0x0000000c
        /*060c*/ 	.word	0x00000090
        /*0610*/ 	.short	0x010a
        /*0612*/ 	.byte	0xff
	.zero		1


	//   ....[79]....
        /*0614*/ 	.word	0x00004b70
        /*0618*/ 	.word	0x00000000
        /*061c*/ 	.word	0x00000000
        /*0620*/ 	.short	0x0101
        /*0622*/ 	.byte	0xff
	.zero		1


	//   ....[80]....
        /*0624*/ 	.word	0x00005000
        /*0628*/ 	.word	0x000000ff
        /*062c*/ 	.word	0x00000088
        /*0630*/ 	.short	0x010a
        /*0632*/ 	.byte	0x15
	.zero		1


	//   ....[81]....
        /*0634*/ 	.word	0x00005180
        /*0638*/ 	.word	0x000000ff
        /*063c*/ 	.word	0x00000060
        /*0640*/ 	.short	0x010a
        /*0642*/ 	.byte	0x15
	.zero		1


	//   ....[82]....
        /*0644*/ 	.word	0x00005380
        /*0648*/ 	.word	0x000000ff
        /*064c*/ 	.word	0x00000040
        /*0650*/ 	.short	0x010b
        /*0652*/ 	.byte	0x15
	.zero		1


	//   ....[83]....
        /*0654*/ 	.word	0x00005390
        /*0658*/ 	.word	0x000000ff
        /*065c*/ 	.word	0x00000000
        /*0660*/ 	.short	0x0101
        /*0662*/ 	.byte	0x06
	.zero		1


	//   ....[84]....
        /*0664*/ 	.word	0x000053a0
        /*0668*/ 	.word	0x000000ff
        /*066c*/ 	.word	0x00000068
        /*0670*/ 	.short	0x010a
        /*0672*/ 	.byte	0x15
	.zero		1


	//   ....[85]....
        /*0674*/ 	.word	0x00005550
        /*0678*/ 	.word	0x000000ff
        /*067c*/ 	.word	0x00000048
        /*0680*/ 	.short	0x010b
        /*0682*/ 	.byte	0x15
	.zero		1


	//   ....[86]....
        /*0684*/ 	.word	0x00005560
        /*0688*/ 	.word	0x000000ff
        /*068c*/ 	.word	0x00000000
        /*0690*/ 	.short	0x0101
        /*0692*/ 	.byte	0x06
	.zero		1


	//   ....[87]....
        /*0694*/ 	.word	0x00005570
        /*0698*/ 	.word	0x000000ff
        /*069c*/ 	.word	0x00000070
        /*06a0*/ 	.short	0x010a
        /*06a2*/ 	.byte	0x15
	.zero		1


	//   ....[88]....
        /*06a4*/ 	.word	0x00005720
        /*06a8*/ 	.word	0x000000ff
        /*06ac*/ 	.word	0x00000050
        /*06b0*/ 	.short	0x010b
        /*06b2*/ 	.byte	0x15
	.zero		1


	//   ....[89]....
        /*06b4*/ 	.word	0x00005730
        /*06b8*/ 	.word	0x000000ff
        /*06bc*/ 	.word	0x00000000
        /*06c0*/ 	.short	0x0101
        /*06c2*/ 	.byte	0x06
	.zero		1


	//   ....[90]....
        /*06c4*/ 	.word	0x00005740
        /*06c8*/ 	.word	0x000000ff
        /*06cc*/ 	.word	0x00000078
        /*06d0*/ 	.short	0x010a
        /*06d2*/ 	.byte	0x15
	.zero		1


	//   ....[91]....
        /*06d4*/ 	.word	0x00005980
        /*06d8*/ 	.word	0x000000ff
        /*06dc*/ 	.word	0x00000058
        /*06e0*/ 	.short	0x010b
        /*06e2*/ 	.byte	0x15
	.zero		1


	//   ....[92]....
        /*06e4*/ 	.word	0x00005990
        /*06e8*/ 	.word	0x000000ff
        /*06ec*/ 	.word	0x00000000
        /*06f0*/ 	.short	0x0101
        /*06f2*/ 	.byte	0x25
	.zero		1


	//   ....[93]....
        /*06f4*/ 	.word	0x000059d0
        /*06f8*/ 	.word	0x000000ff
        /*06fc*/ 	.word	0x00000060
        /*0700*/ 	.short	0x010a
        /*0702*/ 	.byte	0x15
	.zero		1


	//   ....[94]....
        /*0704*/ 	.word	0x000059f0
        /*0708*/ 	.word	0x000000ff
        /*070c*/ 	.word	0x00000068
        /*0710*/ 	.short	0x010a
        /*0712*/ 	.byte	0x15
	.zero		1


	//   ....[95]....
        /*0714*/ 	.word	0x00005a10
        /*0718*/ 	.word	0x000000ff
        /*071c*/ 	.word	0x00000070
        /*0720*/ 	.short	0x010a
        /*0722*/ 	.byte	0x15
	.zero		1


	//   ....[96]....
        /*0724*/ 	.word	0x00005a50
        /*0728*/ 	.word	0x00000000
        /*072c*/ 	.word	0x00000078
        /*0730*/ 	.short	0x010a
        /*0732*/ 	.byte	0xff
	.zero		1


	//   ....[97]....
        /*0734*/ 	.word	0x00005db0
        /*0738*/ 	.word	0x00000003
        /*073c*/ 	.word	0x00000090
        /*0740*/ 	.short	0x010a
        /*0742*/ 	.byte	0xff
	.zero		1


	//   ....[98]....
        /*0744*/ 	.word	0x00005f30
        /*0748*/ 	.word	0x00000000
        /*074c*/ 	.word	0x00000000
        /*0750*/ 	.short	0x0101
        /*0752*/ 	.byte	0xff
	.zero		1


	//   ....[99]....
        /*0754*/ 	.word	0x00006aa0
        /*0758*/ 	.word	0x000000ff
        /*075c*/ 	.word	0x00000040
        /*0760*/ 	.short	0x010a
        /*0762*/ 	.byte	0x2b
	.zero		1


	//   ....[100]....
        /*0764*/ 	.word	0x00006ae0
        /*0768*/ 	.word	0x00000063
        /*076c*/ 	.word	0x000000b0
        /*0770*/ 	.short	0x010a
        /*0772*/ 	.byte	0xff
	.zero		1


	//   ....[101]....
        /*0774*/ 	.word	0x00006bd0
        /*0778*/ 	.word	0x000000ff
        /*077c*/ 	.word	0x00000040
        /*0780*/ 	.short	0x010a
        /*0782*/ 	.byte	0x2b
	.zero		1


	//   ....[102]....
        /*0784*/ 	.word	0x00006cc0
        /*0788*/ 	.word	0x00000063
        /*078c*/ 	.word	0x000000b0
        /*0790*/ 	.short	0x010a
        /*0792*/ 	.byte	0xff
	.zero		1


	//   ....[103]....
        /*0794*/ 	.word	0x000077e0
        /*0798*/ 	.word	0x00000000
        /*079c*/ 	.word	0x00000000
        /*07a0*/ 	.short	0x0101
        /*07a2*/ 	.byte	0xff
	.zero		1


	//   ....[104]....
        /*07a4*/ 	.word	0x000077f0
        /*07a8*/ 	.word	0x00000003
        /*07ac*/ 	.word	0x00000040
        /*07b0*/ 	.short	0x010a
        /*07b2*/ 	.byte	0xff
	.zero		1


	//   ....[105]....
        /*07b4*/ 	.word	0x000078d0
        /*07b8*/ 	.word	0x00000003
        /*07bc*/ 	.word	0x00000040
        /*07c0*/ 	.short	0x010a
        /*07c2*/ 	.byte	0xff
	.zero		1


	//   ....[106]....
        /*07c4*/ 	.word	0x00008490
        /*07c8*/ 	.word	0x0000003d
        /*07cc*/ 	.word	0x00000000
        /*07d0*/ 	.short	0x0101
        /*07d2*/ 	.byte	0xff
	.zero		1


	//   ....[107]....
        /*07d4*/ 	.word	0x000084b0
        /*07d8*/ 	.word	0x0000003e
        /*07dc*/ 	.word	0x00000040
        /*07e0*/ 	.short	0x010a
        /*07e2*/ 	.byte	0xff
	.zero		1


	//   ....[108]....
        /*07e4*/ 	.word	0x00008580
        /*07e8*/ 	.word	0x0000003e
        /*07ec*/ 	.word	0x00000040
        /*07f0*/ 	.short	0x010a
        /*07f2*/ 	.byte	0xff
	.zero		1


	//   ....[109]....
        /*07f4*/ 	.word	0x00009140
        /*07f8*/ 	.word	0x0000003d
        /*07fc*/ 	.word	0x00000000
        /*0800*/ 	.short	0x0101
        /*0802*/ 	.byte	0xff
	.zero		1


	//   ....[110]....
        /*0804*/ 	.word	0x00009160
        /*0808*/ 	.word	0x0000003e
        /*080c*/ 	.word	0x00000040
        /*0810*/ 	.short	0x010a
        /*0812*/ 	.byte	0xff
	.zero		1


	//   ....[111]....
        /*0814*/ 	.word	0x00009230
        /*0818*/ 	.word	0x0000003e
        /*081c*/ 	.word	0x00000040
        /*0820*/ 	.short	0x010a
        /*0822*/ 	.byte	0xff
	.zero		1


	//   ....[112]....
        /*0824*/ 	.word	0x00009620
        /*0828*/ 	.word	0x00000063
        /*082c*/ 	.word	0x00000000
        /*0830*/ 	.short	0x0101
        /*0832*/ 	.byte	0xff
	.zero		1


	//   ....[113]....
        /*0834*/ 	.word	0x00009e40
        /*0838*/ 	.word	0x00000002
        /*083c*/ 	.word	0x00000000
        /*0840*/ 	.short	0x0101
        /*0842*/ 	.byte	0xff
	.zero		1


	//   ....[114]....
        /*0844*/ 	.word	0x0000a0d0
        /*0848*/ 	.word	0x000000ff
        /*084c*/ 	.word	0x00000000
        /*0850*/ 	.short	0x0101
        /*0852*/ 	.byte	0x04
	.zero		1


	//   ....[115]....
        /*0854*/ 	.word	0x0000a0f0
        /*0858*/ 	.word	0x00000003
        /*085c*/ 	.word	0x00000100
        /*0860*/ 	.short	0x010a
        /*0862*/ 	.byte	0xff
	.zero		1


	//   ....[116]....
        /*0864*/ 	.word	0x0000a150
        /*0868*/ 	.word	0x00000000
        /*086c*/ 	.word	0x00000020
        /*0870*/ 	.short	0x010a
        /*0872*/ 	.byte	0xff
	.zero		1


	//   ....[117]....
        /*0874*/ 	.word	0x0000a1b0
        /*0878*/ 	.word	0x00000000
        /*087c*/ 	.word	0x00000020
        /*0880*/ 	.short	0x010a
        /*0882*/ 	.byte	0xff
	.zero		1


	//   ....[118]....
        /*0884*/ 	.word	0x0000a200
        /*0888*/ 	.word	0x00000003
        /*088c*/ 	.word	0x00000090
        /*0890*/ 	.short	0x010a
        /*0892*/ 	.byte	0xff
	.zero		1


	//   ....[119]....
        /*0894*/ 	.word	0x0000a260
        /*0898*/ 	.word	0x00000000
        /*089c*/ 	.word	0x00000000
        /*08a0*/ 	.short	0x010a
        /*08a2*/ 	.byte	0xff
	.zero		1


	//   ....[120]....
        /*08a4*/ 	.word	0x0000a2c0
        /*08a8*/ 	.word	0x00000000
        /*08ac*/ 	.word	0x00000000
        /*08b0*/ 	.short	0x010a
        /*08b2*/ 	.byte	0xff
	.zero		1


	//   ....[121]....
        /*08b4*/ 	.word	0x0000a320
        /*08b8*/ 	.word	0x00000000
        /*08bc*/ 	.word	0x00000000
        /*08c0*/ 	.short	0x010a
        /*08c2*/ 	.byte	0xff
	.zero		1


	//   ....[122]....
        /*08c4*/ 	.word	0x0000a370
        /*08c8*/ 	.word	0x00000002
        /*08cc*/ 	.word	0x000000f0
        /*08d0*/ 	.short	0x010a
        /*08d2*/ 	.byte	0xff
	.zero		1


	//   ....[123]....
        /*08d4*/ 	.word	0x0000a3d0
        /*08d8*/ 	.word	0x00000002
        /*08dc*/ 	.word	0x000000a0
        /*08e0*/ 	.short	0x010a
        /*08e2*/ 	.byte	0xff
	.zero		1


	//   ....[124]....
        /*08e4*/ 	.word	0x0000a420
        /*08e8*/ 	.word	0x00000002
        /*08ec*/ 	.word	0x00000090
        /*08f0*/ 	.short	0x010a
        /*08f2*/ 	.byte	0xff
	.zero		1


	//   ....[125]....
        /*08f4*/ 	.word	0x0000a480
        /*08f8*/ 	.word	0x00000000
        /*08fc*/ 	.word	0x000000a0
        /*0900*/ 	.short	0x010a
        /*0902*/ 	.byte	0xff
	.zero		1


	//   ....[126]....
        /*0904*/ 	.word	0x0000a4e0
        /*0908*/ 	.word	0x00000000
        /*090c*/ 	.word	0x00000008
        /*0910*/ 	.short	0x010a
        /*0912*/ 	.byte	0xff
	.zero		1


	//   ....[127]....
        /*0914*/ 	.word	0x0000a5d0
        /*0918*/ 	.word	0x00000000
        /*091c*/ 	.word	0x00000008
        /*0920*/ 	.short	0x010a
        /*0922*/ 	.byte	0xff
	.zero		1


	//   ....[128]....
        /*0924*/ 	.word	0x0000a620
        /*0928*/ 	.word	0x00000000
        /*092c*/ 	.word	0x00000090
        /*0930*/ 	.short	0x010a
        /*0932*/ 	.byte	0xff
	.zero		1


	//   ....[129]....
        /*0934*/ 	.word	0x0000a680
        /*0938*/ 	.word	0x00000000
        /*093c*/ 	.word	0x000000d0
        /*0940*/ 	.short	0x010a
        /*0942*/ 	.byte	0xff
	.zero		1


	//   ....[130]....
        /*0944*/ 	.word	0x0000a6e0
        /*0948*/ 	.word	0x00000000
        /*094c*/ 	.word	0x00000000
        /*0950*/ 	.short	0x010a
        /*0952*/ 	.byte	0xff
	.zero		1


	//   ....[131]....
        /*0954*/ 	.word	0x0000a740
        /*0958*/ 	.word	0x00000000
        /*095c*/ 	.word	0x00000000
        /*0960*/ 	.short	0x010a
        /*0962*/ 	.byte	0xff
	.zero		1


	//   ....[132]....
        /*0964*/ 	.word	0x0000a7a0
        /*0968*/ 	.word	0x00000000
        /*096c*/ 	.word	0x00000000
        /*0970*/ 	.short	0x010a
        /*0972*/ 	.byte	0xff
	.zero		1


	//   ....[133]....
        /*0974*/ 	.word	0x0000a800
        /*0978*/ 	.word	0x00000000
        /*097c*/ 	.word	0x00000000
        /*0980*/ 	.short	0x010a
        /*0982*/ 	.byte	0xff
	.zero		1


	//   ....[134]....
        /*0984*/ 	.word	0x0000a860
        /*0988*/ 	.word	0x00000000
        /*098c*/ 	.word	0x00000110
        /*0990*/ 	.short	0x010a
        /*0992*/ 	.byte	0xff
	.zero		1


	//   ....[135]....
        /*0994*/ 	.word	0x0000a8b0
        /*0998*/ 	.word	0x0000000c
        /*099c*/ 	.word	0x00000090
        /*09a0*/ 	.short	0x010a
        /*09a2*/ 	.byte	0xff
	.zero		1


	//   ....[136]....
        /*09a4*/ 	.word	0x0000a910
        /*09a8*/ 	.word	0x00000000
        /*09ac*/ 	.word	0x00000088
        /*09b0*/ 	.short	0x010a
        /*09b2*/ 	.byte	0xff
	.zero		1


	//   ....[137]....
        /*09b4*/ 	.word	0x0000a970
        /*09b8*/ 	.word	0x00000000
        /*09bc*/ 	.word	0x00000060
        /*09c0*/ 	.short	0x010a
        /*09c2*/ 	.byte	0xff
	.zero		1


	//   ....[138]....
        /*09c4*/ 	.word	0x0000a9d0
        /*09c8*/ 	.word	0x00000000
        /*09cc*/ 	.word	0x00000068
        /*09d0*/ 	.short	0x010a
        /*09d2*/ 	.byte	0xff
	.zero		1


	//   ....[139]....
        /*09d4*/ 	.word	0x0000aa30
        /*09d8*/ 	.word	0x00000000
        /*09dc*/ 	.word	0x00000070
        /*09e0*/ 	.short	0x010a
        /*09e2*/ 	.byte	0xff
	.zero		1


	//   ....[140]....
        /*09e4*/ 	.word	0x0000aa90
        /*09e8*/ 	.word	0x00000000
        /*09ec*/ 	.word	0x00000078
        /*09f0*/ 	.short	0x010a
        /*09f2*/ 	.byte	0xff
	.zero		1


	//   ....[141]....
        /*09f4*/ 	.word	0x0000aaf0
        /*09f8*/ 	.word	0x00000000
        /*09fc*/ 	.word	0x00000060
        /*0a00*/ 	.short	0x010a
        /*0a02*/ 	.byte	0xff
	.zero		1


	//   ....[142]....
        /*0a04*/ 	.word	0x0000ab50
        /*0a08*/ 	.word	0x00000000
        /*0a0c*/ 	.word	0x00000068
        /*0a10*/ 	.short	0x010a
        /*0a12*/ 	.byte	0xff
	.zero		1


	//   ....[143]....
        /*0a14*/ 	.word	0x0000abb0
        /*0a18*/ 	.word	0x00000000
        /*0a1c*/ 	.word	0x00000070
        /*0a20*/ 	.short	0x010a
        /*0a22*/ 	.byte	0xff
	.zero		1


	//   ....[144]....
        /*0a24*/ 	.word	0x0000ac00
        /*0a28*/ 	.word	0x00000003
        /*0a2c*/ 	.word	0x00000090
        /*0a30*/ 	.short	0x010a
        /*0a32*/ 	.byte	0xff
	.zero		1


	//   ....[145]....
        /*0a34*/ 	.word	0x0000ac60
        /*0a38*/ 	.word	0x00000002
        /*0a3c*/ 	.word	0x00000040
        /*0a40*/ 	.short	0x010a
        /*0a42*/ 	.byte	0xff
	.zero		1


	//   ....[146]....
        /*0a44*/ 	.word	0x0000acb0
        /*0a48*/ 	.word	0x00000063
        /*0a4c*/ 	.word	0x000000b0
        /*0a50*/ 	.short	0x010a
        /*0a52*/ 	.byte	0xff
	.zero		1


	//   ....[147]....
        /*0a54*/ 	.word	0x0000ad00
        /*0a58*/ 	.word	0x00000003
        /*0a5c*/ 	.word	0x00000040
        /*0a60*/ 	.short	0x010a
        /*0a62*/ 	.byte	0xff
	.zero		1


	//   ....[148]....
        /*0a64*/ 	.word	0x0000ad50
        /*0a68*/ 	.word	0x0000003e
        /*0a6c*/ 	.word	0x00000040
        /*0a70*/ 	.short	0x010a
        /*0a72*/ 	.byte	0xff
	.zero		1


	//   ....[149]....
        /*0a74*/ 	.word	0x0000ada0
        /*0a78*/ 	.word	0x0000003e
        /*0a7c*/ 	.word	0x00000040
        /*0a80*/ 	.short	0x010a
        /*0a82*/ 	.byte	0xff
	.zero		1


	//----- nvinfo : EIATTR_NUM_MBARRIERS
	.align		4
.L_47:
        /*0a84*/ 	.byte	0x03, 0x38
        /*0a86*/ 	.short	0x0023


	//----- nvinfo : EIATTR_EXIT_INSTR_OFFSETS
	.align		4
        /*0a88*/ 	.byte	0x04, 0x1c
        /*0a8a*/ 	.short	(.L_49 - .L_48)


	//   ....[0]....
.L_48:
        /*0a8c*/ 	.word	0x00002d00


	//   ....[1]....
        /*0a90*/ 	.word	0x000031f0


	//   ....[2]....
        /*0a94*/ 	.word	0x00003250


	//   ....[3]....
        /*0a98*/ 	.word	0x00004790


	//   ....[4]....
        /*0a9c*/ 	.word	0x00005a80


	//   ....[5]....
        /*0aa0*/ 	.word	0x00005ac0


	//   ....[6]....
        /*0aa4*/ 	.word	0x00009fc0


	//   ....[7]....
        /*0aa8*/ 	.word	0x0000a040


	//   ....[8]....
        /*0aac*/ 	.word	0x0000a070


	//   ....[9]....
        /*0ab0*/ 	.word	0x0000a0e0


	//----- nvinfo : EIATTR_MAX_THREADS
	.align		4
.L_49:
        /*0ab4*/ 	.byte	0x04, 0x05
        /*0ab6*/ 	.short	(.L_51 - .L_50)
.L_50:
        /*0ab8*/ 	.word	0x00000100
        /*0abc*/ 	.word	0x00000001
        /*0ac0*/ 	.word	0x00000001


	//----- nvinfo : EIATTR_CRS_STACK_SIZE
	.align		4
.L_51:
        /*0ac4*/ 	.byte	0x04, 0x1e
        /*0ac6*/ 	.short	(.L_53 - .L_52)
.L_52:
        /*0ac8*/ 	.word	0x00000000


	//----- nvinfo : EIATTR_CBANK_PARAM_SIZE
	.align		4
.L_53:
        /*0acc*/ 	.byte	0x03, 0x19
        /*0ace*/ 	.short	0x0800


	//----- nvinfo : EIATTR_PARAM_CBANK
	.align		4
        /*0ad0*/ 	.byte	0x04, 0x0a
        /*0ad2*/ 	.short	(.L_55 - .L_54)
	.align		4
.L_54:
        /*0ad4*/ 	.word	index@(.nv.constant0._ZN7cutlass13device_kernelINS_4gemm6kernel13GemmUniversalIN4cute5tupleIJiiiiEEENS1_10collective13CollectiveMmaINS1_35MainloopSm100TmaUmmaWarpSpecializedILi4ELi2ELi4ENS5_IJNS4_1CILi2EEESB_NSA_ILi1EEEEEEEENS5_IJNSA_ILi128EEENSA_ILi256EEESF_EEENS_10bfloat16_tENS5_IJlSC_lEEESI_SJ_NS4_8TiledMMAINS4_8MMA_AtomIJNS4_26SM100_MMA_F16BF16_2x1SM_SSISI_SI_fLi128ELi256ELNS4_4UMMA5MajorE0ELSO_0ELNSN_7ScaleInE0ELSP_0EEEEEENS4_6LayoutINS5_IJSC_SC_SC_EEENS5_IJNSA_ILi0EEESU_SU_EEEEENS5_IJNS4_10UnderscoreESX_SX_EEEEENS4_28SM100_TMA_2SM_LOAD_MULTICASTENS4_14ComposedLayoutINS4_7SwizzleILi3ELi4ELi3EEENS4_18smem_ptr_flag_bitsILi16EEENSS_INS5_IJNSA_ILi8EEENSA_ILi64EEEEEENS5_IJS17_SC_EEEEEEEvNS4_8identityENS4_18SM100_TMA_2SM_LOADES1B_vS1C_EENS_8epilogue10collective18CollectiveEpilogueINS1F_23Sm100TmaWarpSpecializedILi4ELi2ELi32ELb1ELb0EEEJNS5_IJS17_SG_SF_EEENS5_IJNSS_IS17_SC_EENSS_INS5_IJNSA_ILi32EEESB_EEENS5_IJSC_SF_EEEEEEEESI_SJ_SI_SJ_NS1F_6fusion15FusionCallbacksIS1J_NS1R_17LinearCombinationISI_fSI_fLNS_15FloatRoundStyleE2EEES1K_S1Q_JEEENS4_5SM1004TMEM4LOAD26SM100_TMEM_LOAD_32dp32b32xENS4_13SM90_TMA_LOADENS11_INS12_ILi2ELi4ELi3EEES15_NSS_INS5_IJS16_S1M_EEENS5_IJS1M_SC_EEEEEEENS4_39AutoVectorizingCopyWithAssumedAlignmentILi128EEENS4_14SM90_TMA_STOREES26_S28_S28_EEEvvEEEEvNT_6ParamsE)
        /*0ad8*/ 	.short	0x0380
        /*0ada*/ 	.short	0x0800


	//----- nvinfo : EIATTR_SW_WAR
	.align		4
.L_55:
        /*0adc*/ 	.byte	0x04, 0x36
        /*0ade*/ 	.short	(.L_57 - .L_56)
.L_56:
        /*0ae0*/ 	.word	0x00000008
.L_57:


//--------------------- .nv.callgraph             --------------------------
	.section	.nv.callgraph,"",@"SHT_CUDA_CALLGRAPH"
	.align	4
	.sectionentsize	8
	.align		4
        /*0000*/ 	.word	0x00000000
	.align		4
        /*0004*/ 	.word	0xffffffff
	.align		4
        /*0008*/ 	.word	index@(_ZN7cutlass13device_kernelINS_4gemm6kernel13GemmUniversalIN4cute5tupleIJiiiiEEENS1_10collective13CollectiveMmaINS1_35MainloopSm100TmaUmmaWarpSpecializedILi4ELi2ELi4ENS5_IJNS4_1CILi2EEESB_NSA_ILi1EEEEEEEENS5_IJNSA_ILi128EEENSA_ILi256EEESF_EEENS_10bfloat16_tENS5_IJlSC_lEEESI_SJ_NS4_8TiledMMAINS4_8MMA_AtomIJNS4_26SM100_MMA_F16BF16_2x1SM_SSISI_SI_fLi128ELi256ELNS4_4UMMA5MajorE0ELSO_0ELNSN_7ScaleInE0ELSP_0EEEEEENS4_6LayoutINS5_IJSC_SC_SC_EEENS5_IJNSA_ILi0EEESU_SU_EEEEENS5_IJNS4_10UnderscoreESX_SX_EEEEENS4_28SM100_TMA_2SM_LOAD_MULTICASTENS4_14ComposedLayoutINS4_7SwizzleILi3ELi4ELi3EEENS4_18smem_ptr_flag_bitsILi16EEENSS_INS5_IJNSA_ILi8EEENSA_ILi64EEEEEENS5_IJS17_SC_EEEEEEEvNS4_8identityENS4_18SM100_TMA_2SM_LOADES1B_vS1C_EENS_8epilogue10collective18CollectiveEpilogueINS1F_23Sm100TmaWarpSpecializedILi4ELi2ELi32ELb1ELb0EEEJNS5_IJS17_SG_SF_EEENS5_IJNSS_IS17_SC_EENSS_INS5_IJNSA_ILi32EEESB_EEENS5_IJSC_SF_EEEEEEEESI_SJ_SI_SJ_NS1F_6fusion15FusionCallbacksIS1J_NS1R_17LinearCombinationISI_fSI_fLNS_15FloatRoundStyleE2EEES1K_S1Q_JEEENS4_5SM1004TMEM4LOAD26SM100_TMEM_LOAD_32dp32b32xENS4_13SM90_TMA_LOADENS11_INS12_ILi2ELi4ELi3EEES15_NSS_INS5_IJS16_S1M_EEENS5_IJS1M_SC_EEEEEEENS4_39AutoVectorizingCopyWithAssumedAlignmentILi128EEENS4_14SM90_TMA_STOREES26_S28_S28_EEEvvEEEEvNT_6ParamsE)
	.align		4
        /*000c*/ 	.word	index@(__assertfail)
	.align		4
        /*0010*/ 	.word	0x00000000
	.align		4
        /*0014*/ 	.word	0xfffffffe
	.align		4
        /*0018*/ 	.word	0x00000000
	.align		4
        /*001c*/ 	.word	0xfffffffd
	.align		4
        /*0020*/ 	.word	0x00000000
	.align		4
        /*0024*/ 	.word	0xfffffffc


//--------------------- .nv.constant4             --------------------------
	.section	.nv.constant4,"a",@progbits
	.align	8
	.align		8
.nv.constant4:
        /*0000*/ 	.dword	__assertfail
	.align		8
        /*0008*/ 	.dword	__unnamed_1
	.align		8
        /*0010*/ 	.dword	__unnamed_2
	.align		8
        /*0018*/ 	.dword	_ZN40_INTERNAL_c934c859_4_k_cu_5a44aa0c_285034cuda3std3__45__cpo5beginE
	.align		8
        /*0020*/ 	.dword	_ZN40_INTERNAL_c934c859_4_k_cu_5a44aa0c_285034cuda3std3__45__cpo3endE
	.align		8
        /*0028*/ 	.dword	_ZN40_INTERNAL_c934c859_4_k_cu_5a44aa0c_285034cuda3std3__45__cpo6cbeginE
	.align		8
        /*0030*/ 	.dword	_ZN40_INTERNAL_c934c859_4_k_cu_5a44aa0c_285034cuda3std3__45__cpo4cendE
	.align		8
        /*0038*/ 	.dword	_ZN40_INTERNAL_c934c859_4_k_cu_5a44aa0c_285034cuda3std3__442_GLOBAL__N__c934c859_4_k_cu_5a44aa0c_285036ignoreE
	.align		8
        /*0040*/ 	.dword	_ZN40_INTERNAL_c934c859_4_k_cu_5a44aa0c_285034cuda3std3__419piecewise_constructE
	.align		8
        /*0048*/ 	.dword	_ZN40_INTERNAL_c934c859_4_k_cu_5a44aa0c_285034cuda3std3__48in_placeE
	.align		8
        /*0050*/ 	.dword	_ZN40_INTERNAL_c934c859_4_k_cu_5a44aa0c_285034cuda3std6ranges3__45__cpo4swapE
	.align		8
        /*0058*/ 	.dword	_ZN40_INTERNAL_c934c859_4_k_cu_5a44aa0c_285034cuda3std6ranges3__45__cpo9iter_moveE
	.align		8
        /*0060*/ 	.dword	_ZN40_INTERNAL_c934c859_4_k_cu_5a44aa0c_285034cute7productE
	.align		8
        /*0068*/ 	.dword	_ZN40_INTERNAL_c934c859_4_k_cu_5a44aa0c_285034cute1_E
	.align		8
        /*0070*/ 	.dword	$str$25
	.align		8
        /*0078*/ 	.dword	$str$26
	.align		8
        /*0080*/ 	.dword	$str$27
	.align		8
        /*0088*/ 	.dword	$str$28


//--------------------- .text._ZN7cutlass13device_kernelINS_4gemm6kernel13GemmUniversalIN4cute5tupleIJiiiiEEENS1_10collective13CollectiveMmaINS1_35MainloopSm100TmaUmmaWarpSpecializedILi4ELi2ELi4ENS5_IJNS4_1CILi2EEESB_NSA_ILi1EEEEEEEENS5_IJNSA_ILi128EEENSA_ILi256EEESF_EEENS_10bfloat16_tENS5_IJlSC_lEEESI_SJ_NS4_8TiledMMAINS4_8MMA_AtomIJNS4_26SM100_MMA_F16BF16_2x1SM_SSISI_SI_fLi128ELi256ELNS4_4UMMA5MajorE0ELSO_0ELNSN_7ScaleInE0ELSP_0EEEEEENS4_6LayoutINS5_IJSC_SC_SC_EEENS5_IJNSA_ILi0EEESU_SU_EEEEENS5_IJNS4_10UnderscoreESX_SX_EEEEENS4_28SM100_TMA_2SM_LOAD_MULTICASTENS4_14ComposedLayoutINS4_7SwizzleILi3ELi4ELi3EEENS4_18smem_ptr_flag_bitsILi16EEENSS_INS5_IJNSA_ILi8EEENSA_ILi64EEEEEENS5_IJS17_SC_EEEEEEEvNS4_8identityENS4_18SM100_TMA_2SM_LOADES1B_vS1C_EENS_8epilogue10collective18CollectiveEpilogueINS1F_23Sm100TmaWarpSpecializedILi4ELi2ELi32ELb1ELb0EEEJNS5_IJS17_SG_SF_EEENS5_IJNSS_IS17_SC_EENSS_INS5_IJNSA_ILi32EEESB_EEENS5_IJSC_SF_EEEEEEEESI_SJ_SI_SJ_NS1F_6fusion15FusionCallbacksIS1J_NS1R_17LinearCombinationISI_fSI_fLNS_15FloatRoundStyleE2EEES1K_S1Q_JEEENS4_5SM1004TMEM4LOAD26SM100_TMEM_LOAD_32dp32b32xENS4_13SM90_TMA_LOADENS11_INS12_ILi2ELi4ELi3EEES15_NSS_INS5_IJS16_S1M_EEENS5_IJS1M_SC_EEEEEEENS4_39AutoVectorizingCopyWithAssumedAlignmentILi128EEENS4_14SM90_TMA_STOREES26_S28_S28_EEEvvEEEEvNT_6ParamsE --------------------------
	.section	.text._ZN7cutlass13device_kernelINS_4gemm6kernel13GemmUniversalIN4cute5tupleIJiiiiEEENS1_10collective13CollectiveMmaINS1_35MainloopSm100TmaUmmaWarpSpecializedILi4ELi2ELi4ENS5_IJNS4_1CILi2EEESB_NSA_ILi1EEEEEEEENS5_IJNSA_ILi128EEENSA_ILi256EEESF_EEENS_10bfloat16_tENS5_IJlSC_lEEESI_SJ_NS4_8TiledMMAINS4_8MMA_AtomIJNS4_26SM100_MMA_F16BF16_2x1SM_SSISI_SI_fLi128ELi256ELNS4_4UMMA5MajorE0ELSO_0ELNSN_7ScaleInE0ELSP_0EEEEEENS4_6LayoutINS5_IJSC_SC_SC_EEENS5_IJNSA_ILi0EEESU_SU_EEEEENS5_IJNS4_10UnderscoreESX_SX_EEEEENS4_28SM100_TMA_2SM_LOAD_MULTICASTENS4_14ComposedLayoutINS4_7SwizzleILi3ELi4ELi3EEENS4_18smem_ptr_flag_bitsILi16EEENSS_INS5_IJNSA_ILi8EEENSA_ILi64EEEEEENS5_IJS17_SC_EEEEEEEvNS4_8identityENS4_18SM100_TMA_2SM_LOADES1B_vS1C_EENS_8epilogue10collective18CollectiveEpilogueINS1F_23Sm100TmaWarpSpecializedILi4ELi2ELi32ELb1ELb0EEEJNS5_IJS17_SG_SF_EEENS5_IJNSS_IS17_SC_EENSS_INS5_IJNSA_ILi32EEESB_EEENS5_IJSC_SF_EEEEEEEESI_SJ_SI_SJ_NS1F_6fusion15FusionCallbacksIS1J_NS1R_17LinearCombinationISI_fSI_fLNS_15FloatRoundStyleE2EEES1K_S1Q_JEEENS4_5SM1004TMEM4LOAD26SM100_TMEM_LOAD_32dp32b32xENS4_13SM90_TMA_LOADENS11_INS12_ILi2ELi4ELi3EEES15_NSS_INS5_IJS16_S1M_EEENS5_IJS1M_SC_EEEEEEENS4_39AutoVectorizingCopyWithAssumedAlignmentILi128EEENS4_14SM90_TMA_STOREES26_S28_S28_EEEvvEEEEvNT_6ParamsE,"ax",@progbits
	.align	128
.text._ZN7cutlass13device_kernelINS_4gemm6kernel13GemmUniversalIN4cute5tupleIJiiiiEEENS1_10collective13CollectiveMmaINS1_35MainloopSm100TmaUmmaWarpSpecializedILi4ELi2ELi4ENS5_IJNS4_1CILi2EEESB_NSA_ILi1EEEEEEEENS5_IJNSA_ILi128EEENSA_ILi256EEESF_EEENS_10bfloat16_tENS5_IJlSC_lEEESI_SJ_NS4_8TiledMMAINS4_8MMA_AtomIJNS4_26SM100_MMA_F16BF16_2x1SM_SSISI_SI_fLi128ELi256ELNS4_4UMMA5MajorE0ELSO_0ELNSN_7ScaleInE0ELSP_0EEEEEENS4_6LayoutINS5_IJSC_SC_SC_EEENS5_IJNSA_ILi0EEESU_SU_EEEEENS5_IJNS4_10UnderscoreESX_SX_EEEEENS4_28SM100_TMA_2SM_LOAD_MULTICASTENS4_14ComposedLayoutINS4_7SwizzleILi3ELi4ELi3EEENS4_18smem_ptr_flag_bitsILi16EEENSS_INS5_IJNSA_ILi8EEENSA_ILi64EEEEEENS5_IJS17_SC_EEEEEEEvNS4_8identityENS4_18SM100_TMA_2SM_LOADES1B_vS1C_EENS_8epilogue10collective18CollectiveEpilogueINS1F_23Sm100TmaWarpSpecializedILi4ELi2ELi32ELb1ELb0EEEJNS5_IJS17_SG_SF_EEENS5_IJNSS_IS17_SC_EENSS_INS5_IJNSA_ILi32EEESB_EEENS5_IJSC_SF_EEEEEEEESI_SJ_SI_SJ_NS1F_6fusion15FusionCallbacksIS1J_NS1R_17LinearCombinationISI_fSI_fLNS_15FloatRoundStyleE2EEES1K_S1Q_JEEENS4_5SM1004TMEM4LOAD26SM100_TMEM_LOAD_32dp32b32xENS4_13SM90_TMA_LOADENS11_INS12_ILi2ELi4ELi3EEES15_NSS_INS5_IJS16_S1M_EEENS5_IJS1M_SC_EEEEEEENS4_39AutoVectorizingCopyWithAssumedAlignmentILi128EEENS4_14SM90_TMA_STOREES26_S28_S28_EEEvvEEEEvNT_6ParamsE:
        .type           _ZN7cutlass13device_kernelINS_4gemm6kernel13GemmUniversalIN4cute5tupleIJiiiiEEENS1_10collective13CollectiveMmaINS1_35MainloopSm100TmaUmmaWarpSpecializedILi4ELi2ELi4ENS5_IJNS4_1CILi2EEESB_NSA_ILi1EEEEEEEENS5_IJNSA_ILi128EEENSA_ILi256EEESF_EEENS_10bfloat16_tENS5_IJlSC_lEEESI_SJ_NS4_8TiledMMAINS4_8MMA_AtomIJNS4_26SM100_MMA_F16BF16_2x1SM_SSISI_SI_fLi128ELi256ELNS4_4UMMA5MajorE0ELSO_0ELNSN_7ScaleInE0ELSP_0EEEEEENS4_6LayoutINS5_IJSC_SC_SC_EEENS5_IJNSA_ILi0EEESU_SU_EEEEENS5_IJNS4_10UnderscoreESX_SX_EEEEENS4_28SM100_TMA_2SM_LOAD_MULTICASTENS4_14ComposedLayoutINS4_7SwizzleILi3ELi4ELi3EEENS4_18smem_ptr_flag_bitsILi16EEENSS_INS5_IJNSA_ILi8EEENSA_ILi64EEEEEENS5_IJS17_SC_EEEEEEEvNS4_8identityENS4_18SM100_TMA_2SM_LOADES1B_vS1C_EENS_8epilogue10collective18CollectiveEpilogueINS1F_23Sm100TmaWarpSpecializedILi4ELi2ELi32ELb1ELb0EEEJNS5_IJS17_SG_SF_EEENS5_IJNSS_IS17_SC_EENSS_INS5_IJNSA_ILi32EEESB_EEENS5_IJSC_SF_EEEEEEEESI_SJ_SI_SJ_NS1F_6fusion15FusionCallbacksIS1J_NS1R_17LinearCombinationISI_fSI_fLNS_15FloatRoundStyleE2EEES1K_S1Q_JEEENS4_5SM1004TMEM4LOAD26SM100_TMEM_LOAD_32dp32b32xENS4_13SM90_TMA_LOADENS11_INS12_ILi2ELi4ELi3EEES15_NSS_INS5_IJS16_S1M_EEENS5_IJS1M_SC_EEEEEEENS4_39AutoVectorizingCopyWithAssumedAlignmentILi128EEENS4_14SM90_TMA_STOREES26_S28_S28_EEEvvEEEEvNT_6ParamsE,@function
        .size           _ZN7cutlass13device_kernelINS_4gemm6kernel13GemmUniversalIN4cute5tupleIJiiiiEEENS1_10collective13CollectiveMmaINS1_35MainloopSm100TmaUmmaWarpSpecializedILi4ELi2ELi4ENS5_IJNS4_1CILi2EEESB_NSA_ILi1EEEEEEEENS5_IJNSA_ILi128EEENSA_ILi256EEESF_EEENS_10bfloat16_tENS5_IJlSC_lEEESI_SJ_NS4_8TiledMMAINS4_8MMA_AtomIJNS4_26SM100_MMA_F16BF16_2x1SM_SSISI_SI_fLi128ELi256ELNS4_4UMMA5MajorE0ELSO_0ELNSN_7ScaleInE0ELSP_0EEEEEENS4_6LayoutINS5_IJSC_SC_SC_EEENS5_IJNSA_ILi0EEESU_SU_EEEEENS5_IJNS4_10UnderscoreESX_SX_EEEEENS4_28SM100_TMA_2SM_LOAD_MULTICASTENS4_14ComposedLayoutINS4_7SwizzleILi3ELi4ELi3EEENS4_18smem_ptr_flag_bitsILi16EEENSS_INS5_IJNSA_ILi8EEENSA_ILi64EEEEEENS5_IJS17_SC_EEEEEEEvNS4_8identityENS4_18SM100_TMA_2SM_LOADES1B_vS1C_EENS_8epilogue10collective18CollectiveEpilogueINS1F_23Sm100TmaWarpSpecializedILi4ELi2ELi32ELb1ELb0EEEJNS5_IJS17_SG_SF_EEENS5_IJNSS_IS17_SC_EENSS_INS5_IJNSA_ILi32EEESB_EEENS5_IJSC_SF_EEEEEEEESI_SJ_SI_SJ_NS1F_6fusion15FusionCallbacksIS1J_NS1R_17LinearCombinationISI_fSI_fLNS_15FloatRoundStyleE2EEES1K_S1Q_JEEENS4_5SM1004TMEM4LOAD26SM100_TMEM_LOAD_32dp32b32xENS4_13SM90_TMA_LOADENS11_INS12_ILi2ELi4ELi3EEES15_NSS_INS5_IJS16_S1M_EEENS5_IJS1M_SC_EEEEEEENS4_39AutoVectorizingCopyWithAssumedAlignmentILi128EEENS4_14SM90_TMA_STOREES26_S28_S28_EEEvvEEEEvNT_6ParamsE,(.L_x_199 - _ZN7cutlass13device_kernelINS_4gemm6kernel13GemmUniversalIN4cute5tupleIJiiiiEEENS1_10collective13CollectiveMmaINS1_35MainloopSm100TmaUmmaWarpSpecializedILi4ELi2ELi4ENS5_IJNS4_1CILi2EEESB_NSA_ILi1EEEEEEEENS5_IJNSA_ILi128EEENSA_ILi256EEESF_EEENS_10bfloat16_tENS5_IJlSC_lEEESI_SJ_NS4_8TiledMMAINS4_8MMA_AtomIJNS4_26SM100_MMA_F16BF16_2x1SM_SSISI_SI_fLi128ELi256ELNS4_4UMMA5MajorE0ELSO_0ELNSN_7ScaleInE0ELSP_0EEEEEENS4_6LayoutINS5_IJSC_SC_SC_EEENS5_IJNSA_ILi0EEESU_SU_EEEEENS5_IJNS4_10UnderscoreESX_SX_EEEEENS4_28SM100_TMA_2SM_LOAD_MULTICASTENS4_14ComposedLayoutINS4_7SwizzleILi3ELi4ELi3EEENS4_18smem_ptr_flag_bitsILi16EEENSS_INS5_IJNSA_ILi8EEENSA_ILi64EEEEEENS5_IJS17_SC_EEEEEEEvNS4_8identityENS4_18SM100_TMA_2SM_LOADES1B_vS1C_EENS_8epilogue10collective18CollectiveEpilogueINS1F_23Sm100TmaWarpSpecializedILi4ELi2ELi32ELb1ELb0EEEJNS5_IJS17_SG_SF_EEENS5_IJNSS_IS17_SC_EENSS_INS5_IJNSA_ILi32EEESB_EEENS5_IJSC_SF_EEEEEEEESI_SJ_SI_SJ_NS1F_6fusion15FusionCallbacksIS1J_NS1R_17LinearCombinationISI_fSI_fLNS_15FloatRoundStyleE2EEES1K_S1Q_JEEENS4_5SM1004TMEM4LOAD26SM100_TMEM_LOAD_32dp32b32xENS4_13SM90_TMA_LOADENS11_INS12_ILi2ELi4ELi3EEES15_NSS_INS5_IJS16_S1M_EEENS5_IJS1M_SC_EEEEEEENS4_39AutoVectorizingCopyWithAssumedAlignmentILi128EEENS4_14SM90_TMA_STOREES26_S28_S28_EEEvvEEEEvNT_6ParamsE)
        .other          _ZN7cutlass13device_kernelINS_4gemm6kernel13GemmUniversalIN4cute5tupleIJiiiiEEENS1_10collective13CollectiveMmaINS1_35MainloopSm100TmaUmmaWarpSpecializedILi4ELi2ELi4ENS5_IJNS4_1CILi2EEESB_NSA_ILi1EEEEEEEENS5_IJNSA_ILi128EEENSA_ILi256EEESF_EEENS_10bfloat16_tENS5_IJlSC_lEEESI_SJ_NS4_8TiledMMAINS4_8MMA_AtomIJNS4_26SM100_MMA_F16BF16_2x1SM_SSISI_SI_fLi128ELi256ELNS4_4UMMA5MajorE0ELSO_0ELNSN_7ScaleInE0ELSP_0EEEEEENS4_6LayoutINS5_IJSC_SC_SC_EEENS5_IJNSA_ILi0EEESU_SU_EEEEENS5_IJNS4_10UnderscoreESX_SX_EEEEENS4_28SM100_TMA_2SM_LOAD_MULTICASTENS4_14ComposedLayoutINS4_7SwizzleILi3ELi4ELi3EEENS4_18smem_ptr_flag_bitsILi16EEENSS_INS5_IJNSA_ILi8EEENSA_ILi64EEEEEENS5_IJS17_SC_EEEEEEEvNS4_8identityENS4_18SM100_TMA_2SM_LOADES1B_vS1C_EENS_8epilogue10collective18CollectiveEpilogueINS1F_23Sm100TmaWarpSpecializedILi4ELi2ELi32ELb1ELb0EEEJNS5_IJS17_SG_SF_EEENS5_IJNSS_IS17_SC_EENSS_INS5_IJNSA_ILi32EEESB_EEENS5_IJSC_SF_EEEEEEEESI_SJ_SI_SJ_NS1F_6fusion15FusionCallbacksIS1J_NS1R_17LinearCombinationISI_fSI_fLNS_15FloatRoundStyleE2EEES1K_S1Q_JEEENS4_5SM1004TMEM4LOAD26SM100_TMEM_LOAD_32dp32b32xENS4_13SM90_TMA_LOADENS11_INS12_ILi2ELi4ELi3EEES15_NSS_INS5_IJS16_S1M_EEENS5_IJS1M_SC_EEEEEEENS4_39AutoVectorizingCopyWithAssumedAlignmentILi128EEENS4_14SM90_TMA_STOREES26_S28_S28_EEEvvEEEEvNT_6ParamsE,@"STO_CUDA_ENTRY STV_DEFAULT"
_ZN7cutlass13device_kernelINS_4gemm6kernel13GemmUniversalIN4cute5tupleIJiiiiEEENS1_10collective13CollectiveMmaINS1_35MainloopSm100TmaUmmaWarpSpecializedILi4ELi2ELi4ENS5_IJNS4_1CILi2EEESB_NSA_ILi1EEEEEEEENS5_IJNSA_ILi128EEENSA_ILi256EEESF_EEENS_10bfloat16_tENS5_IJlSC_lEEESI_SJ_NS4_8TiledMMAINS4_8MMA_AtomIJNS4_26SM100_MMA_F16BF16_2x1SM_SSISI_SI_fLi128ELi256ELNS4_4UMMA5MajorE0ELSO_0ELNSN_7ScaleInE0ELSP_0EEEEEENS4_6LayoutINS5_IJSC_SC_SC_EEENS5_IJNSA_ILi0EEESU_SU_EEEEENS5_IJNS4_10UnderscoreESX_SX_EEEEENS4_28SM100_TMA_2SM_LOAD_MULTICASTENS4_14ComposedLayoutINS4_7SwizzleILi3ELi4ELi3EEENS4_18smem_ptr_flag_bitsILi16EEENSS_INS5_IJNSA_ILi8EEENSA_ILi64EEEEEENS5_IJS17_SC_EEEEEEEvNS4_8identityENS4_18SM100_TMA_2SM_LOADES1B_vS1C_EENS_8epilogue10collective18CollectiveEpilogueINS1F_23Sm100TmaWarpSpecializedILi4ELi2ELi32ELb1ELb0EEEJNS5_IJS17_SG_SF_EEENS5_IJNSS_IS17_SC_EENSS_INS5_IJNSA_ILi32EEESB_EEENS5_IJSC_SF_EEEEEEEESI_SJ_SI_SJ_NS1F_6fusion15FusionCallbacksIS1J_NS1R_17LinearCombinationISI_fSI_fLNS_15FloatRoundStyleE2EEES1K_S1Q_JEEENS4_5SM1004TMEM4LOAD26SM100_TMEM_LOAD_32dp32b32xENS4_13SM90_TMA_LOADENS11_INS12_ILi2ELi4ELi3EEES15_NSS_INS5_IJS16_S1M_EEENS5_IJS1M_SC_EEEEEEENS4_39AutoVectorizingCopyWithAssumedAlignmentILi128EEENS4_14SM90_TMA_STOREES26_S28_S28_EEEvvEEEEvNT_6ParamsE:
[----:B------:R-:W1:Y:S01]  /*0000*/  LDC R1, c[0x0][0x37c] ;  /* 0x0000df00ff017b82 */ /* 0x000e620000000800 */
[----:B------:R-:W2:Y:S01]  /*0010*/  S2R R94, SR_TID.X ;  /* 0x00000000005e7919 */ /* 0x000ea20000002100 */
[----:B------:R-:W3:Y:S06]  /*0020*/  LDCU.64 UR8, c[0x0][0x890] ;  /* 0x00011200ff0877ac */ /* 0x000eec0008000a00 */
[----:B------:R-:W4:Y:S01]  /*0030*/  S2UR UR47, SR_CgaCtaId ;  /* 0x00000000002f79c3 */ /* 0x000f220000008800 */
[----:B------:R-:W-:Y:S02]  /*0040*/  PRMT R80, RZ, 0x7610, R80 ;  /* 0x00007610ff507816 */ /* 0x000fe40000000050 */
[----:B------:R-:W-:Y:S01]  /*0050*/  ELECT P1, URZ, PT ;  /* 0x0000000000ff782f */ /* 0x000fe20003820000 */
[----:B---3--:R-:W-:-:S04]  /*0060*/  UISETP.NE.U32.AND UP0, UPT, UR8, URZ, UPT ;  /* 0x000000ff0800728c */ /* 0x008fc8000bf05070 */
[----:B------:R-:W-:Y:S02]  /*0070*/  UISETP.NE.AND.EX UP0, UPT, UR9, URZ, UPT, UP0 ;  /* 0x000000ff0900728c */ /* 0x000fe4000bf05300 */
[----:B----4-:R-:W-:Y:S02]  /*0080*/  ULOP3.LUT UR68, UR47, 0x1, URZ, 0xc0, !UPT ;  /* 0x000000012f447892 */ /* 0x010fe4000f8ec0ff */
[----:B------:R-:W-:Y:S01]  /*0090*/  ULOP3.LUT UR69, UR47, 0x1, URZ, 0x3c, !UPT ;  /* 0x000000012f457892 */ /* 0x000fe2000f8e3cff */
[----:B--2---:R-:W-:-:S05]  /*00a0*/  SHF.R.U32.HI R81, RZ, 0x5, R94 ;  /* 0x00000005ff517819 */ /* 0x004fca000001165e */
[----:B------:R-:W2:Y:S02]  /*00b0*/  SHFL.IDX PT, R0, R81, RZ, 0x1f ;  /* 0x00001fff51007589 */ /* 0x000ea400000e0000 */
[----:B--2---:R-:W-:Y:S01]  /*00c0*/  R2UR UR18, R0 ;  /* 0x00000000001272ca */ /* 0x004fe200000e0000 */
[----:B-1----:R-:W-:-:S14]  /*00d0*/  BRA.U UP0, `(.L_x_0) ;  /* 0x0000000100307547 */ /* 0x002fdc000b800000 */
[----:B------:R-:W1:Y:S02]  /*00e0*/  LDCU.64 UR4, c[0x0][0x888] ;  /* 0x00011100ff0477ac */ /* 0x000e640008000a00 */
[----:B-1----:R-:W-:-:S04]  /*00f0*/  UISETP.NE.U32.AND UP0, UPT, UR4, URZ, UPT ;  /* 0x000000ff0400728c */ /* 0x002fc8000bf05070 */
[----:B------:R-:W-:-:S09]  /*0100*/  UISETP.NE.AND.EX UP0, UPT, UR5, URZ, UPT, UP0 ;  /* 0x000000ff0500728c */ /* 0x000fd2000bf05300 */
[----:B------:R-:W-:Y:S05]  /*0110*/  BRA.U !UP0, `(.L_x_1) ;  /* 0x0000000108147547 */ /* 0x000fea000b800000 */
[----:B------:R-:W1:Y:S01]  /*0120*/  LDC.64 R2, c[0x0][0x888] ;  /* 0x00022200ff027b82 */ /* 0x000e620000000a00 */
[----:B------:R-:W1:Y:S02]  /*0130*/  LDCU.64 UR4, c[0x0][0x358] ;  /* 0x00006b00ff0477ac */ /* 0x000e640008000a00 */
[----:B-1----:R1:W5:Y:S01]  /*0140*/  LDG.E R41, desc[UR4][R2.64] ;  /* 0x0000000402297981 */ /* 0x002362000c1e1900 */
[----:B------:R-:W-:Y:S01]  /*0150*/  HFMA2 R80, -RZ, RZ, 0, 5.9604644775390625e-08 ;  /* 0x00000001ff507431 */ /* 0x000fe200000001ff */
[----:B------:R-:W-:Y:S05]  /*0160*/  BRA `(.L_x_0) ;  /* 0x00000000000c7947 */ /* 0x000fea0003800000 */
.L_x_1:
[----:B------:R-:W1:Y:S01]  /*0170*/  LDCU UR4, c[0x0][0x880] ;  /* 0x00011000ff0477ac */ /* 0x000e620008000800 */
[----:B------:R-:W-:Y:S01]  /*0180*/  HFMA2 R80, -RZ, RZ, 0, 5.9604644775390625e-08 ;  /* 0x00000001ff507431 */ /* 0x000fe200000001ff */
[----:B-1----:R-:W-:-:S07]  /*0190*/  MOV R41, UR4 ;  /* 0x0000000400297c02 */ /* 0x002fce0008000f00 */
.L_x_0:
[----:B------:R-:W2:Y:S02]  /*01a0*/  LDCU.64 UR4, c[0x0][0x8b0] ;  /* 0x00011600ff0477ac */ /* 0x000ea40008000a00 */
[----:B--2---:R-:W-:-:S04]  /*01b0*/  UISETP.NE.U32.AND UP0, UPT, UR4, URZ, UPT ;  /* 0x000000ff0400728c */ /* 0x004fc8000bf05070 */
[----:B------:R-:W-:-:S09]  /*01c0*/  UISETP.NE.AND.EX UP0, UPT, UR5, URZ, UPT, UP0 ;  /* 0x000000ff0500728c */ /* 0x000fd2000bf05300 */
[----:B------:R-:W-:Y:S05]  /*01d0*/  BRA.U UP0, `(.L_x_2) ;  /* 0x0000000100287547 */ /* 0x000fea000b800000 */
[----:B------:R-:W2:Y:S02]  /*01e0*/  LDCU.64 UR4, c[0x0][0x8a8] ;  /* 0x00011500ff0477ac */ /* 0x000ea40008000a00 */
[----:B--2---:R-:W-:-:S04]  /*01f0*/  UISETP.NE.U32.AND UP0, UPT, UR4, URZ, UPT ;  /* 0x000000ff0400728c */ /* 0x004fc8000bf05070 */
[----:B------:R-:W-:-:S09]  /*0200*/  UISETP.NE.AND.EX UP0, UPT, UR5, URZ, UPT, UP0 ;  /* 0x000000ff0500728c */ /* 0x000fd2000bf05300 */
[----:B------:R-:W-:Y:S05]  /*0210*/  BRA.U !UP0, `(.L_x_3) ;  /* 0x0000000108107547 */ /* 0x000fea000b800000 */
[----:B------:R-:W2:Y:S01]  /*0220*/  LDC.64 R38, c[0x0][0x8a8] ;  /* 0x00022a00ff267b82 */ /* 0x000ea20000000a00 */
[----:B------:R-:W2:Y:S02]  /*0230*/  LDCU.64 UR4, c[0x0][0x358] ;  /* 0x00006b00ff0477ac */ /* 0x000ea40008000a00 */
[----:B--2---:R2:W5:Y:S01]  /*0240*/  LDG.E R38, desc[UR4][R38.64] ;  /* 0x0000000426267981 */ /* 0x004562000c1e1900 */
[----:B------:R-:W-:Y:S05]  /*0250*/  BRA `(.L_x_2) ;  /* 0x0000000000087947 */ /* 0x000fea0003800000 */
.L_x_3:
[----:B------:R-:W2:Y:S02]  /*0260*/  LDCU UR4, c[0x0][0x8a0] ;  /* 0x00011400ff0477ac */ /* 0x000ea40008000800 */
[----:B--2---:R-:W-:Y:S02]  /*0270*/  MOV R38, UR4 ;  /* 0x0000000400267c02 */ /* 0x004fe40008000f00 */
.L_x_2:
[----:B------:R-:W-:Y:S01]  /*0280*/  IMAD.U32 R0, RZ, RZ, UR18 ;  /* 0x00000012ff007e24 */ /* 0x000fe2000f8e00ff */
[----:B------:R-:W-:Y:S04]  /*0290*/  BSSY.RECONVERGENT B0, `(.L_x_4) ;  /* 0x000000c000007945 */ /* 0x000fe80003800200 */
[C---:B------:R-:W-:Y:S02]  /*02a0*/  ISETP.NE.OR P2, PT, R0.reuse, 0x1, !P1 ;  /* 0x000000010000780c */ /* 0x040fe40004f45670 */
[----:B------:R-:W-:-:S11]  /*02b0*/  ISETP.NE.OR P0, PT, R0, 0x3, !P1 ;  /* 0x000000030000780c */ /* 0x000fd60004f05670 */
[----:B------:R-:W-:Y:S05]  /*02c0*/  @P2 BRA `(.L_x_5) ;  /* 0x0000000000202947 */ /* 0x000fea0003800000 */
[----:B------:R-:W3:Y:S02]  /*02d0*/  LDCU.64 UR4, c[0x0][0x348] ;  /* 0x00006900ff0477ac */ /* 0x000ee40008000a00 */
[----:B---3--:R-:W-:Y:S02]  /*02e0*/  UIADD3 UR6, UP1, UPT, UR4, 0x80, URZ ;  /* 0x0000008004067890 */ /* 0x008fe4000ff3e0ff */
[----:B------:R-:W-:Y:S02]  /*02f0*/  UIADD3 UR4, UP0, UPT, UR4, 0x180, URZ ;  /* 0x0000018004047890 */ /* 0x000fe4000ff1e0ff */
[----:B------:R-:W-:Y:S02]  /*0300*/  UIADD3.X UR7, UPT, UPT, URZ, UR5, URZ, UP1, !UPT ;  /* 0x00000005ff077290 */ /* 0x000fe40008ffe4ff */
[----:B------:R-:W-:-:S07]  /*0310*/  UIADD3.X UR5, UPT, UPT, URZ, UR5, URZ, UP0, !UPT ;  /* 0x00000005ff057290 */ /* 0x000fce00087fe4ff */
[----:B------:R3:W-:Y:S02]  /*0320*/  UTMACCTL.PF [UR6] ;  /* 0x00000000060079b9 */ /* 0x0007e40008040000 */
[----:B------:R3:W-:Y:S02]  /*0330*/  UTMACCTL.PF [UR4] ;  /* 0x00000000040079b9 */ /* 0x0007e40008040000 */
[----:B---3--:R-:W-:Y:S01]  /*0340*/  NOP ;  /* 0x0000000000007918 */ /* 0x008fe20000000000 */
.L_x_5:
[----:B------:R-:W-:Y:S05]  /*0350*/  BSYNC.RECONVERGENT B0 ;  /* 0x0000000000007941 */ /* 0x000fea0003800200 */
.L_x_4:
[----:B------:R-:W-:Y:S04]  /*0360*/  BSSY.RECONVERGENT B0, `(.L_x_6) ;  /* 0x000000a000007945 */ /* 0x000fe80003800200 */
        /* <DEDUP_REMOVED lines=9> */
.L_x_7:
[----:B------:R-:W-:Y:S05]  /*0400*/  BSYNC.RECONVERGENT B0 ;  /* 0x0000000000007941 */ /* 0x000fea0003800200 */
.L_x_6:
[----:B------:R-:W3:Y:S01]  /*0410*/  LDCU.64 UR4, c[0x0][0x888] ;  /* 0x00011100ff0477ac */ /* 0x000ee20008000a00 */
[----:B------:R-:W-:Y:S02]  /*0420*/  UISETP.EQ.U32.AND UP1, UPT, UR8, URZ, UPT ;  /* 0x000000ff0800728c */ /* 0x000fe4000bf22070 */
[----:B------:R-:W-:Y:S02]  /*0430*/  UPLOP3.LUT UP3, UPT, UPT, UPT, UPT, 0x80, 0x8 ;  /* 0x000000000008789c */ /* 0x000fe40003f6f070 */
[----:B---3--:R-:W-:-:S04]  /*0440*/  UISETP.NE.U32.AND UP0, UPT, UR4, URZ, UPT ;  /* 0x000000ff0400728c */ /* 0x008fc8000bf05070 */
[----:B------:R-:W-:-:S04]  /*0450*/  UISETP.NE.AND.EX UP0, UPT, UR5, URZ, UPT, UP0 ;  /* 0x000000ff0500728c */ /* 0x000fc8000bf05300 */
[----:B------:R-:W-:-:S04]  /*0460*/  UISETP.EQ.OR.EX UP2, UPT, UR9, URZ, !UP0, UP1 ;  /* 0x000000ff0900728c */ /* 0x000fc8000c742710 */
[----:B------:R-:W-:-:S06]  /*0470*/  UP2UR UR4, UPR, URZ, 0x4 ;  /* 0x00000004ff047883 */ /* 0x000fcc0008000000 */
[----:B------:R-:W-:Y:S01]  /*0480*/  MOV R83, UR4 ;  /* 0x0000000400537c02 */ /* 0x000fe20008000f00 */
[----:B------:R-:W-:Y:S06]  /*0490*/  BRA.U !UP2, `(.L_x_8) ;  /* 0x000000010a207547 */ /* 0x000fec000b800000 */
[----:B------:R-:W-:Y:S01]  /*04a0*/  UISETP.NE.U32.AND UP1, UPT, UR8, URZ, UPT ;  /* 0x000000ff0800728c */ /* 0x000fe2000bf25070 */
[----:B-----5:R-:W-:Y:S01]  /*04b0*/  FSETP.NEU.AND P0, PT, R41, RZ, PT ;  /* 0x000000ff2900720b */ /* 0x020fe20003f0d000 */
[----:B------:R-:W-:Y:S02]  /*04c0*/  USEL UR4, URZ, 0xffffffff, UP0 ;  /* 0xffffffffff047887 */ /* 0x000fe40008000000 */
[----:B------:R-:W-:-:S10]  /*04d0*/  UISETP.NE.AND.EX UP1, UPT, UR9, URZ, UPT, UP1 ;  /* 0x000000ff0900728c */ /* 0x000fd4000bf25310 */
[----:B------:R-:W-:Y:S01]  /*04e0*/  VOTEU.ANY UP0, P0 ;  /* 0x0000000000ff7886 */ /* 0x000fe20000000100 */
[----:B------:R-:W-:-:S04]  /*04f0*/  @!UP1 USEL UR4, URZ, 0xffffffff, UP0 ;  /* 0xffffffffff049887 */ /* 0x000fc80008000000 */
[----:B------:R-:W-:-:S04]  /*0500*/  ULOP3.LUT UR4, UR4, 0x1, URZ, 0xc0, !UPT ;  /* 0x0000000104047892 */ /* 0x000fc8000f8ec0ff */
[----:B------:R-:W-:-:S11]  /*0510*/  UISETP.NE.U32.AND UP3, UPT, UR4, 0x1, UPT ;  /* 0x000000010400788c */ /* 0x000fd6000bf65070 */
.L_x_8:
[----:B------:R-:W3:Y:S01]  /*0520*/  SHFL.IDX PT, R0, R81, RZ, 0x1f ;  /* 0x00001fff51007589 */ /* 0x000ee200000e0000 */
[----:B------:R-:W-:-:S04]  /*0530*/  UISETP.NE.AND UP0, UPT, UR18, 0x2, UPT ;  /* 0x000000021200788c */ /* 0x000fc8000bf05270 */
[----:B------:R-:W-:Y:S02]  /*0540*/  UISETP.EQ.AND UP1, UPT, UR68, URZ, !UP0 ;  /* 0x000000ff4400728c */ /* 0x000fe4000c722270 */
[----:B------:R-:W-:-:S04]  /*0550*/  USEL UR52, URZ, 0x1, UP0 ;  /* 0x00000001ff347887 */ /* 0x000fc80008000000 */
[----:B------:R-:W-:Y:S02]  /*0560*/  PLOP3.LUT P3, PT, P1, PT, UP1, 0x80, 0x8 ;  /* 0x000000000008781c */ /* 0x000fe40000f6f018 */
[----:B---3--:R-:W-:-:S13]  /*0570*/  ISETP.NE.AND P0, PT, R0, RZ, PT ;  /* 0x000000ff0000720c */ /* 0x008fda0003f05270 */
[----:B------:R-:W-:Y:S05]  /*0580*/  @P0 BRA `(.L_x_9) ;  /* 0x0000000000540947 */ /* 0x000fea0003800000 */
[----:B------:R-:W-:Y:S01]  /*0590*/  UMOV UR4, 0x400 ;  /* 0x0000040000047882 */ /* 0x000fe20000000000 */
[----:B------:R-:W-:Y:S01]  /*05a0*/  UMOV UR8, 0x1 ;  /* 0x0000000100087882 */ /* 0x000fe20000000000 */
[----:B------:R-:W-:Y:S01]  /*05b0*/  UMOV UR6, 0x2 ;  /* 0x0000000200067882 */ /* 0x000fe20000000000 */
[----:B------:R-:W-:Y:S02]  /*05c0*/  ULEA UR4, UR47, UR4, 0x18 ;  /* 0x000000042f047291 */ /* 0x000fe4000f8ec0ff */
[----:B------:R-:W-:-:S04]  /*05d0*/  UIADD3 UR8, UPT, UPT, -UR8, 0x100000, URZ ;  /* 0x0010000008087890 */ /* 0x000fc8000fffe1ff */
[----:B------:R-:W-:Y:S02]  /*05e0*/  USHF.L.U32 UR9, UR8, 0xb, URZ ;  /* 0x0000000b08097899 */ /* 0x000fe400080006ff */
[----:B------:R-:W-:Y:S02]  /*05f0*/  USHF.L.U32 UR8, UR8, 0x1, URZ ;  /* 0x0000000108087899 */ /* 0x000fe400080006ff */
[----:B------:R-:W-:-:S04]  /*0600*/  UIADD3 UR6, UPT, UPT, -UR6, 0x100000, URZ ;  /* 0x0010000006067890 */ /* 0x000fc8000fffe1ff */
[----:B------:R-:W-:Y:S02]  /*0610*/  USHF.L.U32 UR7, UR6, 0xb, URZ ;  /* 0x0000000b06077899 */ /* 0x000fe400080006ff */
[----:B------:R-:W-:Y:S01]  /*0620*/  USHF.L.U32 UR6, UR6, 0x1, URZ ;  /* 0x0000000106067899 */ /* 0x000fe200080006ff */
[----:B------:R-:W-:Y:S01]  /*0630*/  ELECT P0, URZ, PT ;  /* 0x0000000000ff782f */ /* 0x000fe20003800000 */
[----:B------:R-:W3:Y:S02]  /*0640*/  FENCE.VIEW.ASYNC.S ;  /* 0x00000000000073c6 */ /* 0x000ee40000000000 */
[----:B---3--:R3:W4:Y:S08]  /*0650*/  SYNCS.EXCH.64 URZ, [UR4], UR8 ;  /* 0x0000000804ff75b2 */ /* 0x0087300008000100 */
[----:B------:R3:W1:Y:S01]  /*0660*/  SYNCS.EXCH.64 URZ, [UR4+0x20], UR6 ;  /* 0x0000200604ff75b2 */ /* 0x0006620008000100 */
[----:B------:R3:W1:Y:S01]  /*0670*/  SYNCS.EXCH.64 URZ, [UR4+0x8], UR8 ;  /* 0x0000080804ff75b2 */ /* 0x0006620008000100 */
[----:B------:R3:W1:Y:S01]  /*0680*/  SYNCS.EXCH.64 URZ, [UR4+0x28], UR6 ;  /* 0x0000280604ff75b2 */ /* 0x0006620008000100 */
[----:B------:R3:W1:Y:S01]  /*0690*/  SYNCS.EXCH.64 URZ, [UR4+0x10], UR8 ;  /* 0x0000100804ff75b2 */ /* 0x0006620008000100 */
[----:B------:R3:W1:Y:S01]  /*06a0*/  SYNCS.EXCH.64 URZ, [UR4+0x30], UR6 ;  /* 0x0000300604ff75b2 */ /* 0x0006620008000100 */
[----:B------:R3:W1:Y:S01]  /*06b0*/  SYNCS.EXCH.64 URZ, [UR4+0x18], UR8 ;  /* 0x0000180804ff75b2 */ /* 0x0006620008000100 */
[----:B------:R3:W1:Y:S01]  /*06c0*/  SYNCS.EXCH.64 URZ, [UR4+0x38], UR6 ;  /* 0x0000380604ff75b2 */ /* 0x0006620008000100 */
[----:B------:R-:W-:Y:S01]  /*06d0*/  NOP ;  /* 0x0000000000007918 */ /* 0x000fe20000000000 */
.L_x_9:
[----:B------:R-:W2:Y:S01]  /*06e0*/  SHFL.IDX PT, R0, R81, RZ, 0x1f ;  /* 0x00001fff51007589 */ /* 0x000ea200000e0000 */
[----:B------:R-:W-:Y:S01]  /*06f0*/  NOP ;  /* 0x0000000000007918 */ /* 0x000fe20000000000 */
[----:B--2---:R-:W-:-:S13]  /*0700*/  ISETP.NE.AND P0, PT, R0, 0x1, PT ;  /* 0x000000010000780c */ /* 0x004fda0003f05270 */
[----:B------:R-:W-:Y:S05]  /*0710*/  @P0 BRA `(.L_x_10) ;  /* 0x0000000000540947 */ /* 0x000fea0003800000 */
[----:B---3--:R-:W-:Y:S01]  /*0720*/  UMOV UR4, 0x400 ;  /* 0x0000040000047882 */ /* 0x008fe20000000000 */
        /* <DEDUP_REMOVED lines=10> */
[----:B------:R-:W2:Y:S02]  /*07d0*/  FENCE.VIEW.ASYNC.S ;  /* 0x00000000000073c6 */ /* 0x000ea40000000000 */
[----:B--2---:R2:W3:Y:S08]  /*07e0*/  SYNCS.EXCH.64 URZ, [UR4+0x40], UR8 ;  /* 0x0000400804ff75b2 */ /* 0x0044f00008000100 */
        /* <DEDUP_REMOVED lines=8> */
.L_x_10:
[----:B------:R-:W4:Y:S01]  /*0870*/  SHFL.IDX PT, R0, R81, RZ, 0x1f ;  /* 0x00001fff51007589 */ /* 0x000f2200000e0000 */
[----:B------:R-:W-:Y:S01]  /*0880*/  NOP ;  /* 0x0000000000007918 */ /* 0x000fe20000000000 */
[----:B----4-:R-:W-:-:S13]  /*0890*/  ISETP.NE.AND P0, PT, R0, 0x3, PT ;  /* 0x000000030000780c */ /* 0x010fda0003f05270 */
[----:B------:R-:W-:Y:S05]  /*08a0*/  @P0 BRA `(.L_x_11) ;  /* 0x00000000002c0947 */ /* 0x000fea0003800000 */
[----:B--23--:R-:W-:Y:S01]  /*08b0*/  UMOV UR6, 0x400 ;  /* 0x0000040000067882 */ /* 0x00cfe20000000000 */
[----:B------:R-:W-:Y:S01]  /*08c0*/  UMOV UR4, 0x20 ;  /* 0x0000002000047882 */ /* 0x000fe20000000000 */
[----:B------:R-:W-:Y:S02]  /*08d0*/  ULEA UR6, UR47, UR6, 0x18 ;  /* 0x000000062f067291 */ /* 0x000fe4000f8ec0ff */
[----:B------:R-:W-:-:S04]  /*08e0*/  UIADD3 UR4, UPT, UPT, -UR4, 0x100000, URZ ;  /* 0x0010000004047890 */ /* 0x000fc8000fffe1ff */
[----:B------:R-:W-:Y:S02]  /*08f0*/  USHF.L.U32 UR5, UR4, 0xb, URZ ;  /* 0x0000000b04057899 */ /* 0x000fe400080006ff */
[----:B------:R-:W-:Y:S01]  /*0900*/  USHF.L.U32 UR4, UR4, 0x1, URZ ;  /* 0x0000000104047899 */ /* 0x000fe200080006ff */
[----:B------:R-:W-:Y:S01]  /*0910*/  ELECT P0, URZ, PT ;  /* 0x0000000000ff782f */ /* 0x000fe20003800000 */
[----:B------:R-:W2:Y:S10]  /*0920*/  FENCE.VIEW.ASYNC.S ;  /* 0x00000000000073c6 */ /* 0x000eb40000000000 */
[----:B--2---:R4:W2:Y:S01]  /*0930*/  SYNCS.EXCH.64 URZ, [UR6+0x80], UR4 ;  /* 0x0000800406ff75b2 */ /* 0x0048a20008000100 */
[----:B------:R4:W3:Y:S02]  /*0940*/  SYNCS.EXCH.64 URZ, [UR6+0x88], UR4 ;  /* 0x0000880406ff75b2 */ /* 0x0008e40008000100 */
[----:B----4-:R-:W-:Y:S01]  /*0950*/  NOP ;  /* 0x0000000000007918 */ /* 0x010fe20000000000 */
.L_x_11:
[----:B------:R-:W4:Y:S01]  /*0960*/  SHFL.IDX PT, R0, R81, RZ, 0x1f ;  /* 0x00001fff51007589 */ /* 0x000f2200000e0000 */
[----:B------:R-:W-:Y:S01]  /*0970*/  NOP ;  /* 0x0000000000007918 */ /* 0x000fe20000000000 */
[----:B----4-:R-:W-:-:S13]  /*0980*/  ISETP.NE.AND P0, PT, R0, 0x4, PT ;  /* 0x000000040000780c */ /* 0x010fda0003f05270 */
[----:B------:R-:W-:Y:S05]  /*0990*/  @P0 BRA `(.L_x_12) ;  /* 0x0000000000480947 */ /* 0x000fea0003800000 */
[----:B--23--:R-:W-:Y:S01]  /*09a0*/  UMOV UR4, 0x3a0 ;  /* 0x000003a000047882 */ /* 0x00cfe20000000000 */
[----:B------:R-:W-:Y:S01]  /*09b0*/  UMOV UR6, 0x400 ;  /* 0x0000040000067882 */ /* 0x000fe20000000000 */
[----:B------:R-:W-:Y:S01]  /*09c0*/  USEL UR4, UR4, 0x320, UP3 ;  /* 0x0000032004047887 */ /* 0x000fe20009800000 */
        /* <DEDUP_REMOVED lines=10> */
[----:B--2---:R4:W2:Y:S08]  /*0a70*/  SYNCS.EXCH.64 URZ, [UR6+0x90], UR8 ;  /* 0x0000900806ff75b2 */ /* 0x0048b00008000100 */
[----:B------:R4:W3:Y:S01]  /*0a80*/  SYNCS.EXCH.64 URZ, [UR6+0xa0], UR4 ;  /* 0x0000a00406ff75b2 */ /* 0x0008e20008000100 */
[----:B------:R4:W1:Y:S01]  /*0a90*/  SYNCS.EXCH.64 URZ, [UR6+0x98], UR8 ;  /* 0x0000980806ff75b2 */ /* 0x0008620008000100 */
[----:B------:R4:W1:Y:S02]  /*0aa0*/  SYNCS.EXCH.64 URZ, [UR6+0xa8], UR4 ;  /* 0x0000a80406ff75b2 */ /* 0x0008640008000100 */
[----:B----4-:R-:W-:Y:S01]  /*0ab0*/  NOP ;  /* 0x0000000000007918 */ /* 0x010fe20000000000 */
.L_x_12:
[----:B------:R-:W4:Y:S01]  /*0ac0*/  SHFL.IDX PT, R0, R81, RZ, 0x1f ;  /* 0x00001fff51007589 */ /* 0x000f2200000e0000 */
[----:B------:R-:W-:Y:S01]  /*0ad0*/  NOP ;  /* 0x0000000000007918 */ /* 0x000fe20000000000 */
[----:B----4-:R-:W-:-:S13]  /*0ae0*/  ISETP.NE.AND P0, PT, R0, 0x5, PT ;  /* 0x000000050000780c */ /* 0x010fda0003f05270 */
[----:B------:R-:W-:Y:S05]  /*0af0*/  @P0 BRA `(.L_x_13) ;  /* 0x0000000000540947 */ /* 0x000fea0003800000 */
[----:B--23--:R-:W-:Y:S01]  /*0b00*/  UMOV UR4, 0x400 ;  /* 0x0000040000047882 */ /* 0x00cfe20000000000 */
        /* <DEDUP_REMOVED lines=14> */
[----:B------:R4:W1:Y:S01]  /*0bf0*/  SYNCS.EXCH.64 URZ, [UR4+0xd8], UR8 ;  /* 0x0000d80804ff75b2 */ /* 0x0008620008000100 */
[----:B------:R4:W1:Y:S01]  /*0c00*/  SYNCS.EXCH.64 URZ, [UR4+0xc0], UR6 ;  /* 0x0000c00604ff75b2 */ /* 0x0008620008000100 */
[----:B------:R4:W1:Y:S01]  /*0c10*/  SYNCS.EXCH.64 URZ, [UR4+0xe0], UR8 ;  /* 0x0000e00804ff75b2 */ /* 0x0008620008000100 */
[----:B------:R4:W1:Y:S01]  /*0c20*/  SYNCS.EXCH.64 URZ, [UR4+0xc8], UR6 ;  /* 0x0000c80604ff75b2 */ /* 0x0008620008000100 */
[----:B------:R4:W1:Y:S02]  /*0c30*/  SYNCS.EXCH.64 URZ, [UR4+0xe8], UR8 ;  /* 0x0000e80804ff75b2 */ /* 0x0008640008000100 */
[----:B----4-:R-:W-:Y:S01]  /*0c40*/  NOP ;  /* 0x0000000000007918 */ /* 0x010fe20000000000 */
.L_x_13:
[----:B------:R-:W4:Y:S01]  /*0c50*/  SHFL.IDX PT, R0, R81, RZ, 0x1f ;  /* 0x00001fff51007589 */ /* 0x000f2200000e0000 */
[----:B------:R-:W-:Y:S01]  /*0c60*/  ISETP.NE.OR P1, PT, RZ, UR18, !P1 ;  /* 0x00000012ff007c0c */ /* 0x000fe2000cf25670 */
        /* <DEDUP_REMOVED lines=12> */
[----:B------:R4:W3:Y:S01]  /*0d30*/  SYNCS.EXCH.64 URZ, [UR4+0x100], UR6 ;  /* 0x0001000604ff75b2 */ /* 0x0008e20008000100 */
[----:B------:R4:W1:Y:S01]  /*0d40*/  SYNCS.EXCH.64 URZ, [UR4+0xf8], UR6 ;  /* 0x0000f80604ff75b2 */ /* 0x0008620008000100 */
[----:B------:R4:W1:Y:S02]  /*0d50*/  SYNCS.EXCH.64 URZ, [UR4+0x108], UR6 ;  /* 0x0001080604ff75b2 */ /* 0x0008640008000100 */
[----:B----4-:R-:W-:Y:S01]  /*0d60*/  NOP ;  /* 0x0000000000007918 */ /* 0x010fe20000000000 */
.L_x_14:
[----:B------:R-:W-:Y:S01]  /*0d70*/  VOTEU.ALL UP0, P1 ;  /* 0x0000000000ff7886 */ /* 0x000fe20000800000 */
[----:B--23--:R-:W-:Y:S01]  /*0d80*/  UMOV UR4, 0x20 ;  /* 0x0000002000047882 */ /* 0x00cfe20000000000 */
[----:B------:R-:W2:Y:S01]  /*0d90*/  LDCU UR7, c[0x0][0x36c] ;  /* 0x00006d80ff0777ac */ /* 0x000ea20008000800 */
[----:B------:R-:W-:Y:S01]  /*0da0*/  NOP ;  /* 0x0000000000007918 */ /* 0x000fe20000000000 */
[----:B------:R-:W-:Y:S01]  /*0db0*/  LOP3.LUT R0, R94, 0x1f, RZ, 0xc0, !PT ;  /* 0x0000001f5e007812 */ /* 0x000fe200078ec0ff */
[----:B------:R-:W-:Y:S01]  /*0dc0*/  @!UP0 UMOV UR6, 0x400 ;  /* 0x0000040000068882 */ /* 0x000fe20000000000 */
[----:B------:R-:W-:-:S04]  /*0dd0*/  @!UP0 UIADD3 UR4, UPT, UPT, -UR4, 0x100000, URZ ;  /* 0x0010000004048890 */ /* 0x000fc8000fffe1ff */
[----:B------:R-:W-:Y:S02]  /*0de0*/  @!UP0 USHF.L.U32 UR5, UR4, 0xb, URZ ;  /* 0x0000000b04058899 */ /* 0x000fe400080006ff */
[----:B------:R-:W-:Y:S02]  /*0df0*/  @!UP0 USHF.L.U32 UR4, UR4, 0x1, URZ ;  /* 0x0000000104048899 */ /* 0x000fe400080006ff */
[----:B------:R-:W-:Y:S01]  /*0e00*/  @!UP0 ULEA UR6, UR47, UR6, 0x18 ;  /* 0x000000062f068291 */ /* 0x000fe2000f8ec0ff */
[----:B------:R-:W-:Y:S01]  /*0e10*/  VOTEU.ALL UP0, P1 ;  /* 0x0000000000ff7886 */ /* 0x000fe20000800000 */
[----:B------:R-:W-:Y:S02]  /*0e20*/  UISETP.NE.AND UP4, UPT, UR18, URZ, UPT ;  /* 0x000000ff1200728c */ /* 0x000fe4000bf85270 */
[----:B--2---:R-:W-:Y:S01]  /*0e30*/  UISETP.EQ.U32.AND UP5, UPT, UR7, 0x1, UPT ;  /* 0x000000010700788c */ /* 0x004fe2000bfa2070 */
[----:B------:R-:W2:Y:S07]  /*0e40*/  FENCE.VIEW.ASYNC.S ;  /* 0x00000000000073c6 */ /* 0x000eae0000000000 */
[----:B--2---:R2:W3:Y:S01]  /*0e50*/  @!UP0 SYNCS.EXCH.64 URZ, [UR6+0x110], UR4 ;  /* 0x0001100406ff85b2 */ /* 0x0044e20008000100 */
[----:B------:R-:W-:Y:S05]  /*0e60*/  BRA.U !UP5, `(.L_x_15) ;  /* 0x000000010d087547 */ /* 0x000fea000b800000 */
[----:B-1-3--:R-:W-:Y:S01]  /*0e70*/  UCGABAR_ARV ;  /* 0x00000000000079c7 */ /* 0x00afe20008000000 */
[----:B------:R-:W-:Y:S05]  /*0e80*/  BRA `(.L_x_16) ;  /* 0x0000000000047947 */ /* 0x000fea0003800000 */
.L_x_15:
[----:B-1-3--:R-:W-:Y:S01]  /*0e90*/  NOP ;  /* 0x0000000000007918 */ /* 0x00afe20000000000 */
.L_x_16:
[----:B------:R-:W1:Y:S01]  /*0ea0*/  S2UR UR25, SR_CTAID.X ;  /* 0x00000000001979c3 */ /* 0x000e620000002500 */
[----:B------:R-:W-:-:S05]  /*0eb0*/  CS2R.32 R82, SR_CgaSize ;  /* 0x0000000000527805 */ /* 0x000fca0000008a00 */
[----:B------:R-:W-:-:S05]  /*0ec0*/  IMAD R82, R82, -0xa0, RZ ;  /* 0xffffff6052527824 */ /* 0x000fca00078e02ff */
[----:B--2---:R-:W-:-:S14]  /*0ed0*/  R2UR UR5, R82 ;  /* 0x00000000520572ca */ /* 0x004fdc00000e0000 */
[----:B------:R-:W2:Y:S01]  /*0ee0*/  LDCU UR5, c[0x0][UR5+0x2b0] ;  /* 0x00005600050577ac */ /* 0x000ea20008000800 */
[----:B------:R-:W-:-:S05]  /*0ef0*/  CS2R.32 R82, SR_CgaSize ;  /* 0x0000000000527805 */ /* 0x000fca0000008a00 */
[----:B------:R-:W-:-:S05]  /*0f00*/  IMAD R82, R82, -0xa0, RZ ;  /* 0xffffff6052527824 */ /* 0x000fca00078e02ff */
[----:B------:R-:W-:-:S14]  /*0f10*/  R2UR UR4, R82 ;  /* 0x00000000520472ca */ /* 0x000fdc00000e0000 */
[----:B------:R-:W3:Y:S01]  /*0f20*/  LDCU UR4, c[0x0][UR4+0x2b4] ;  /* 0x00005680040477ac */ /* 0x000ee20008000800 */
[----:B------:R-:W4:Y:S01]  /*0f30*/  S2UR UR7, SR_CTAID.Y ;  /* 0x00000000000779c3 */ /* 0x000f220000002600 */
[----:B------:R-:W-:-:S05]  /*0f40*/  CS2R.32 R82, SR_CgaSize ;  /* 0x0000000000527805 */ /* 0x000fca0000008a00 */
[----:B------:R-:W-:-:S05]  /*0f50*/  IMAD R82, R82, -0xa0, RZ ;  /* 0xffffff6052527824 */ /* 0x000fca00078e02ff */
[----:B------:R-:W-:-:S14]  /*0f60*/  R2UR UR8, R82 ;  /* 0x00000000520872ca */ /* 0x000fdc00000e0000 */
[----:B------:R-:W3:Y:S01]  /*0f70*/  LDCU UR8, c[0x0][UR8+0x2a0] ;  /* 0x00005400080877ac */ /* 0x000ee20008000800 */
[----:B------:R-:W-:Y:S01]  /*0f80*/  UISETP.GT.U32.AND UP0, UPT, UR68, 0xffff, UPT ;  /* 0x0000ffff4400788c */ /* 0x000fe2000bf04070 */
[----:B------:R-:W3:Y:S01]  /*0f90*/  LDCU UR19, c[0x0][0xb24] ;  /* 0x00016480ff1377ac */ /* 0x000ee20008000800 */
[----:B------:R-:W1:Y:S01]  /*0fa0*/  S2UR UR36, SR_CTAID.Z ;  /* 0x00000000002479c3 */ /* 0x000e620000002700 */
[----:B------:R-:W-:-:S05]  /*0fb0*/  CS2R.32 R82, SR_CgaSize ;  /* 0x0000000000527805 */ /* 0x000fca0000008a00 */
[----:B------:R-:W-:-:S05]  /*0fc0*/  IMAD R82, R82, -0xa0, RZ ;  /* 0xffffff6052527824 */ /* 0x000fca00078e02ff */
[----:B------:R-:W-:-:S14]  /*0fd0*/  R2UR UR63, R82 ;  /* 0x00000000523f72ca */ /* 0x000fdc00000e0000 */
[----:B------:R-:W3:Y:S01]  /*0fe0*/  LDCU UR63, c[0x0][UR63+0x2a4] ;  /* 0x000054803f3f77ac */ /* 0x000ee20008000800 */
[----:B------:R-:W-:Y:S01]  /*0ff0*/  USHF.L.U32 UR30, UR47, 0xa, URZ ;  /* 0x0000000a2f1e7899 */ /* 0x000fe200080006ff */
[----:B-1----:R-:W-:Y:S01]  /*1000*/  I2FP.F32.U32 R3, UR25 ;  /* 0x0000001900037c45 */ /* 0x002fe20008201000 */
[----:B------:R-:W-:Y:S01]  /*1010*/  UMOV UR28, 0x5 ;  /* 0x00000005001c7882 */ /* 0x000fe20000000000 */
[----:B------:R-:W1:Y:S03]  /*1020*/  LDCU UR45, c[0x0][0xb24] ;  /* 0x00016480ff2d77ac */ /* 0x000e660008000800 */
[----:B--2---:R-:W-:Y:S01]  /*1030*/  FMUL R3, R3, UR5 ;  /* 0x0000000503037c20 */ /* 0x004fe20008400000 */
[----:B------:R-:W-:Y:S01]  /*1040*/  USEL UR5, UR68, 0xffff, !UP0 ;  /* 0x0000ffff44057887 */ /* 0x000fe2000c000000 */
[----:B----4-:R-:W-:Y:S01]  /*1050*/  I2FP.F32.U32 R2, UR7 ;  /* 0x0000000700027c45 */ /* 0x010fe20008201000 */
[----:B------:R-:W2:Y:S03]  /*1060*/  LDCU UR27, c[0x0][0xb30] ;  /* 0x00016600ff1b77ac */ /* 0x000ea60008000800 */
[----:B------:R-:W4:Y:S01]  /*1070*/  F2I.U32.TRUNC.NTZ R3, R3 ;  /* 0x0000000300037305 */ /* 0x000f22000020f000 */
[----:B---3--:R-:W-:Y:S01]  /*1080*/  FMUL R2, R2, UR4 ;  /* 0x0000000402027c20 */ /* 0x008fe20008400000 */
[----:B------:R-:W-:-:S02]  /*1090*/  ULOP3.LUT UR29, UR5, 0xffff, URZ, 0xc0, !UPT ;  /* 0x0000ffff051d7892 */ /* 0x000fc4000f8ec0ff */
[----:B------:R-:W-:Y:S01]  /*10a0*/  UISETP.GE.AND UP2, UPT, UR19, 0x1, UPT ;  /* 0x000000011300788c */ /* 0x000fe2000bf46270 */
[----:B------:R-:W-:-:S03]  /*10b0*/  UMOV UR24, UR7 ;  /* 0x0000000700187c82 */ /* 0x000fc60008000000 */
[----:B------:R-:W3:Y:S01]  /*10c0*/  F2I.U32.TRUNC.NTZ R2, R2 ;  /* 0x0000000200027305 */ /* 0x000ee2000020f000 */
[----:B------:R-:W-:Y:S01]  /*10d0*/  UMOV UR20, UR25 ;  /* 0x0000001900147c82 */ /* 0x000fe20008000000 */
[----:B----4-:R-:W-:Y:S02]  /*10e0*/  R2UR UR4, R3 ;  /* 0x00000000030472ca */ /* 0x010fe400000e0000 */
[----:B------:R-:W-:Y:S02]  /*10f0*/  PRMT R3, RZ, 0x7610, R3 ;  /* 0x00007610ff037816 */ /* 0x000fe40000000003 */
[----:B---3--:R-:W-:Y:S02]  /*1100*/  R2UR UR6, R2 ;  /* 0x00000000020672ca */ /* 0x008fe400000e0000 */
[----:B------:R-:W-:-:S07]  /*1110*/  PRMT R2, RZ, 0x7610, R2 ;  /* 0x00007610ff027816 */ /* 0x000fce0000000002 */
[----:B------:R-:W-:-:S04]  /*1120*/  UIADD3 UR5, UPT, UPT, -UR4, URZ, URZ ;  /* 0x000000ff04057290 */ /* 0x000fc8000fffe1ff */
[----:B------:R-:W-:Y:S02]  /*1130*/  UIMAD UR5, UR8, UR5, UR25 ;  /* 0x00000005080572a4 */ /* 0x000fe4000f8e0219 */
[----:B------:R-:W-:-:S04]  /*1140*/  UIADD3 UR4, UPT, UPT, -UR6, URZ, URZ ;  /* 0x000000ff06047290 */ /* 0x000fc8000fffe1ff */
[----:B------:R-:W-:Y:S01]  /*1150*/  IMAD.U32 R82, RZ, RZ, UR5 ;  /* 0x00000005ff527e24 */ /* 0x000fe2000f8e00ff */
[----:B------:R-:W-:Y:S01]  /*1160*/  UIMAD UR63, UR63, UR4, UR7 ;  /* 0x000000043f3f72a4 */ /* 0x000fe2000f8e0207 */
[----:B-12---:R-:W-:Y:S11]  /*1170*/  BRA.U UP4, `(.L_x_17) ;  /* 0x0000000104407547 */ /* 0x006ff6000b800000 */
[----:B------:R-:W-:-:S13]  /*1180*/  R2UR UR4, R82 ;  /* 0x00000000520472ca */ /* 0x000fda00000e0000 */
[----:B------:R-:W-:Y:S02]  /*1190*/  UISETP.GT.U32.AND UP0, UPT, UR4, 0x1, UPT ;  /* 0x000000010400788c */ /* 0x000fe4000bf04070 */
[----:B------:R-:W-:Y:S02]  /*11a0*/  ULOP3.LUT UR4, UR4, 0xfffffffe, URZ, 0xc0, !UPT ;  /* 0xfffffffe04047892 */ /* 0x000fe4000f8ec0ff */
[----:B------:R-:W-:Y:S02]  /*11b0*/  UISETP.NE.AND UP1, UPT, UR63, URZ, UP0 ;  /* 0x000000ff3f00728c */ /* 0x000fe40008725270 */
[----:B------:R-:W-:Y:S02]  /*11c0*/  UISETP.NE.AND UP0, UPT, UR63, 0x1, UP0 ;  /* 0x000000013f00788c */ /* 0x000fe40008705270 */
[----:B------:R-:W-:Y:S02]  /*11d0*/  USEL UR7, URZ, 0x1, UP1 ;  /* 0x00000001ff077887 */ /* 0x000fe40008800000 */
[----:B------:R-:W-:-:S02]  /*11e0*/  USEL UR6, URZ, 0x4, UP0 ;  /* 0x00000004ff067887 */ /* 0x000fc40008000000 */
[----:B------:R-:W-:Y:S02]  /*11f0*/  USEL UR5, URZ, 0x2, UP1 ;  /* 0x00000002ff057887 */ /* 0x000fe40008800000 */
[----:B------:R-:W-:Y:S02]  /*1200*/  ULEA UR4, UR63, UR4, 0x1 ;  /* 0x000000043f047291 */ /* 0x000fe4000f8e08ff */
[----:B------:R-:W-:Y:S02]  /*1210*/  USEL UR8, URZ, 0x8, UP0 ;  /* 0x00000008ff087887 */ /* 0x000fe40008000000 */
[----:B------:R-:W-:-:S03]  /*1220*/  UIADD3 UR5, UPT, UPT, UR5, UR6, UR7 ;  /* 0x0000000605057290 */ /* 0x000fc6000fffe007 */
[----:B------:R-:W-:Y:S01]  /*1230*/  UMOV UR6, 0x3 ;  /* 0x0000000300067882 */ /* 0x000fe20000000000 */
[----:B------:R-:W-:Y:S02]  /*1240*/  UIADD3 UR5, UPT, UPT, UR5, UR8, URZ ;  /* 0x0000000805057290 */ /* 0x000fe4000fffe0ff */
[----:B------:R-:W-:-:S04]  /*1250*/  USHF.L.U32 UR4, UR6, UR4, URZ ;  /* 0x0000000406047299 */ /* 0x000fc800080006ff */
[----:B------:R-:W-:Y:S02]  /*1260*/  MOV R3, UR5 ;  /* 0x0000000500037c02 */ /* 0x000fe40008000f00 */
[----:B------:R-:W-:Y:S02]  /*1270*/  IMAD.U32 R2, RZ, RZ, UR4 ;  /* 0x00000004ff027e24 */ /* 0x000fe4000f8e00ff */
.L_x_17:
[----:B------:R-:W-:Y:S05]  /*1280*/  BRA.U !UP2, `(.L_x_18) ;  /* 0x000000010ad47547 */ /* 0x000fea000b800000 */
[----:B------:R-:W1:Y:S01]  /*1290*/  LDCU.128 UR20, c[0x0][0xb10] ;  /* 0x00016200ff1477ac */ /* 0x000e620008000c00 */
[----:B------:R-:W2:Y:S01]  /*12a0*/  LDCU UR6, c[0x0][0x370] ;  /* 0x00006e00ff0677ac */ /* 0x000ea20008000800 */
[----:B------:R-:W3:Y:S01]  /*12b0*/  LDCU UR5, c[0x0][0x374] ;  /* 0x00006e80ff0577ac */ /* 0x000ee20008000800 */
[----:B------:R-:W4:Y:S01]  /*12c0*/  LDCU UR26, c[0x0][0xb0c] ;  /* 0x00016180ff1a77ac */ /* 0x000f220008000800 */
[----:B------:R-:W4:Y:S01]  /*12d0*/  LDCU UR4, c[0x0][0xb20] ;  /* 0x00016400ff0477ac */ /* 0x000f220008000800 */
[----:B------:R-:W4:Y:S01]  /*12e0*/  LDCU.64 UR8, c[0x0][0xb28] ;  /* 0x00016500ff0877ac */ /* 0x000f220008000a00 */
[----:B-1----:R-:W-:Y:S02]  /*12f0*/  UISETP.NE.AND UP0, UPT, UR22, 0x1, UPT ;  /* 0x000000011600788c */ /* 0x002fe4000bf05270 */
[----:B---3--:R-:W-:Y:S02]  /*1300*/  UIMAD.WIDE.U32 UR10, UR5, UR23, URZ ;  /* 0x00000017050a72a5 */ /* 0x008fe4000f8e00ff */
[----:B--2---:R-:W-:-:S02]  /*1310*/  UIMAD.WIDE.U32 UR12, UR6, UR20, URZ ;  /* 0x00000014060c72a5 */ /* 0x004fc4000f8e00ff */
[----:B----4-:R-:W-:Y:S02]  /*1320*/  UISETP.NE.AND UP1, UPT, UR26, 0x1, UPT ;  /* 0x000000011a00788c */ /* 0x010fe4000bf25270 */
[----:B------:R-:W-:Y:S01]  /*1330*/  UISETP.NE.AND UP2, UPT, UR19, 0x1, UPT ;  /* 0x000000011300788c */ /* 0x000fe2000bf45270 */
[----:B------:R-:W-:Y:S02]  /*1340*/  UMOV UR10, UR11 ;  /* 0x0000000b000a7c82 */ /* 0x000fe40008000000 */
[----:B------:R-:W-:Y:S01]  /*1350*/  UMOV UR12, UR13 ;  /* 0x0000000d000c7c82 */ /* 0x000fe20008000000 */
[----:B------:R-:W-:Y:S02]  /*1360*/  @UP0 USHF.R.U32.HI UR5, URZ, UR4, UR10 ;  /* 0x00000004ff050299 */ /* 0x000fe4000801160a */
[----:B------:R-:W-:Y:S02]  /*1370*/  UIMAD.WIDE.U32 UR16, UR24, UR23, URZ ;  /* 0x00000017181072a5 */ /* 0x000fe4000f8e00ff */
[----:B------:R-:W-:-:S02]  /*1380*/  UIMAD.WIDE.U32 UR10, UR5, UR8, URZ ;  /* 0x00000008050a72a5 */ /* 0x000fc4000f8e00ff */
[----:B------:R-:W-:Y:S02]  /*1390*/  @UP1 USHF.R.U32.HI UR6, URZ, UR21, UR12 ;  /* 0x00000015ff061299 */ /* 0x000fe4000801160c */
[----:B------:R-:W-:Y:S02]  /*13a0*/  UIMAD.WIDE.U32 UR14, UR25, UR20, URZ ;  /* 0x00000014190e72a5 */ /* 0x000fe4000f8e00ff */
[----:B------:R-:W-:Y:S01]  /*13b0*/  UIMAD.WIDE.U32 UR12, UR6, UR8, URZ ;  /* 0x00000008060c72a5 */ /* 0x000fe2000f8e00ff */
[----:B------:R-:W-:Y:S01]  /*13c0*/  UMOV UR16, UR17 ;  /* 0x0000001100107c82 */ /* 0x000fe20008000000 */
[----:B------:R-:W-:Y:S01]  /*13d0*/  UMOV UR10, UR11 ;  /* 0x0000000b000a7c82 */ /* 0x000fe20008000000 */
[----:B------:R-:W-:Y:S02]  /*13e0*/  USHF.R.U32.HI UR16, URZ, UR4, UR16 ;  /* 0x00000004ff107299 */ /* 0x000fe40008011610 */
[----:B------:R-:W-:Y:S02]  /*13f0*/  @UP2 USHF.R.U32.HI UR5, URZ, UR9, UR10 ;  /* 0x00000009ff052299 */ /* 0x000fe4000801160a */
[----:B------:R-:W-:Y:S01]  /*1400*/  UMOV UR7, UR13 ;  /* 0x0000000d00077c82 */ /* 0x000fe20008000000 */
[----:B------:R-:W-:Y:S01]  /*1410*/  UMOV UR14, UR15 ;  /* 0x0000000f000e7c82 */ /* 0x000fe20008000000 */
[----:B------:R-:W-:-:S02]  /*1420*/  @UP2 USHF.R.U32.HI UR6, URZ, UR9, UR7 ;  /* 0x00000009ff062299 */ /* 0x000fc40008011607 */
[----:B------:R-:W-:Y:S02]  /*1430*/  USHF.R.U32.HI UR14, URZ, UR21, UR14 ;  /* 0x00000015ff0e7299 */ /* 0x000fe4000801160e */
[----:B------:R-:W-:Y:S02]  /*1440*/  USEL UR4, UR24, UR16, !UP0 ;  /* 0x0000001018047287 */ /* 0x000fe4000c000000 */
[----:B------:R-:W-:Y:S02]  /*1450*/  UIMAD UR7, UR5, UR19, URZ ;  /* 0x00000013050772a4 */ /* 0x000fe4000f8e02ff */
[----:B------:R-:W-:Y:S02]  /*1460*/  USEL UR5, UR25, UR14, !UP1 ;  /* 0x0000000e19057287 */ /* 0x000fe4000c800000 */
[----:B------:R-:W-:Y:S02]  /*1470*/  UIMAD UR12, UR6, UR19, URZ ;  /* 0x00000013060c72a4 */ /* 0x000fe4000f8e02ff */
[----:B------:R-:W-:-:S02]  /*1480*/  UISETP.GE.AND UP0, UPT, UR4, UR7, UPT ;  /* 0x000000070400728c */ /* 0x000fc4000bf06270 */
[----:B------:R-:W-:Y:S02]  /*1490*/  UIMAD.WIDE.U32 UR10, UR4, UR8, URZ ;  /* 0x00000008040a72a5 */ /* 0x000fe4000f8e00ff */
[----:B------:R-:W-:Y:S02]  /*14a0*/  UISETP.GE.OR UP0, UPT, UR5, UR12, UP0 ;  /* 0x0000000c0500728c */ /* 0x000fe40008706670 */
[----:B------:R-:W-:Y:S02]  /*14b0*/  UIMAD.WIDE.U32 UR12, UR5, UR8, URZ ;  /* 0x00000008050c72a5 */ /* 0x000fe4000f8e00ff */
[----:B------:R-:W-:Y:S01]  /*14c0*/  UIADD3 UR10, UPT, UPT, -UR4, URZ, URZ ;  /* 0x000000ff040a7290 */ /* 0x000fe2000fffe1ff */
[----:B------:R-:W-:Y:S01]  /*14d0*/  UMOV UR8, UR11 ;  /* 0x0000000b00087c82 */ /* 0x000fe20008000000 */
[----:B------:R-:W-:Y:S02]  /*14e0*/  UIADD3 UR20, UPT, UPT, -UR5, URZ, URZ ;  /* 0x000000ff05147290 */ /* 0x000fe4000fffe1ff */
[----:B------:R-:W-:-:S03]  /*14f0*/  USHF.R.U32.HI UR8, URZ, UR9, UR8 ;  /* 0x00000009ff087299 */ /* 0x000fc60008011608 */
[----:B------:R-:W-:Y:S01]  /*1500*/  @!UP0 UMOV UR7, UR13 ;  /* 0x0000000d00078c82 */ /* 0x000fe20008000000 */
[----:B------:R-:W-:Y:S02]  /*1510*/  UIMAD UR24, UR22, UR10, UR24 ;  /* 0x0000000a161872a4 */ /* 0x000fe4000f8e0218 */
[----:B------:R-:W-:Y:S02]  /*1520*/  USEL UR8, UR4, UR8, !UP2 ;  /* 0x0000000804087287 */ /* 0x000fe4000d000000 */
[----:B------:R-:W-:Y:S02]  /*1530*/  @!UP0 USHF.R.U32.HI UR7, URZ, UR9, UR7 ;  /* 0x00000009ff078299 */ /* 0x000fe40008011607 */
[----:B------:R-:W-:Y:S02]  /*1540*/  UIADD3 UR9, UPT, UPT, -UR8, URZ, URZ ;  /* 0x000000ff08097290 */ /* 0x000fe4000fffe1ff */
[----:B------:R-:W-:Y:S02]  /*1550*/  @!UP0 USEL UR7, UR5, UR7, !UP2 ;  /* 0x0000000705078287 */ /* 0x000fe4000d000000 */
[----:B------:R-:W-:-:S02]  /*1560*/  UIMAD UR9, UR19, UR9, UR4 ;  /* 0x00000009130972a4 */ /* 0x000fc4000f8e0204 */
[----:B------:R-:W-:Y:S02]  /*1570*/  @!UP0 UIADD3 UR8, UPT, UPT, UR8, -UR7, URZ ;  /* 0x8000000708088290 */ /* 0x000fe4000fffe0ff */
[----:B------:R-:W-:Y:S02]  /*1580*/  @!UP0 UIMAD UR6, UR9, UR6, UR7 ;  /* 0x00000006090682a4 */ /* 0x000fe4000f8e0207 */
[----:B------:R-:W-:Y:S02]  /*1590*/  @!UP0 UIMAD UR4, UR8, UR19, UR5 ;  /* 0x00000013080482a4 */ /* 0x000fe4000f8e0205 */
[----:B------:R-:W-:Y:S02]  /*15a0*/  UIMAD UR20, UR26, UR20, UR25 ;  /* 0x000000141a1472a4 */ /* 0x000fe4000f8e0219 */
[----:B------:R-:W-:Y:S01]  /*15b0*/  UIMAD UR24, UR4, UR22, UR24 ;  /* 0x00000016041872a4 */ /* 0x000fe2000f8e0218 */
[----:B------:R-:W-:Y:S02]  /*15c0*/  @!UP0 UMOV UR5, UR6 ;  /* 0x0000000600058c82 */ /* 0x000fe40008000000 */
[----:B------:R-:W-:-:S12]  /*15d0*/  UIMAD UR20, UR5, UR26, UR20 ;  /* 0x0000001a051472a4 */ /* 0x000fd8000f8e0214 */
.L_x_18:
[----:B------:R-:W-:Y:S02]  /*15e0*/  UISETP.NE.AND UP1, UPT, UR27, 0x1, UPT ;  /* 0x000000011b00788c */ /* 0x000fe4000bf25270 */
[----:B------:R-:W-:Y:S02]  /*15f0*/  UISETP.NE.AND UP0, UPT, UR18, 0x2, UPT ;  /* 0x000000021200788c */ /* 0x000fe4000bf05270 */
[----:B------:R-:W-:Y:S02]  /*1600*/  ULOP3.LUT UR30, UR30, 0x800, URZ, 0xc0, !UPT ;  /* 0x000008001e1e7892 */ /* 0x000fe4000f8ec0ff */
[----:B------:R-:W-:-:S03]  /*1610*/  USHF.L.U32 UR29, UR28, UR29, URZ ;  /* 0x0000001d1c1d7299 */ /* 0x000fc600080006ff */
[----:B------:R-:W-:Y:S09]  /*1620*/  BRA.U UP1, `(.L_x_19) ;  /* 0x0000000101447547 */ /* 0x000ff2000b800000 */
[----:B------:R-:W1:Y:S01]  /*1630*/  LDCU.128 UR8, c[0x0][0xb10] ;  /* 0x00016200ff0877ac */ /* 0x000e620008000c00 */
[----:B------:R-:W2:Y:S01]  /*1640*/  LDCU UR12, c[0x0][0xb0c] ;  /* 0x00016180ff0c77ac */ /* 0x000ea20008000800 */
[----:B------:R-:W3:Y:S01]  /*1650*/  LDCU UR13, c[0x0][0xb20] ;  /* 0x00016400ff0d77ac */ /* 0x000ee20008000800 */
[----:B-1----:R-:W-:Y:S02]  /*1660*/  UIMAD.WIDE.U32 UR6, UR20, UR8, URZ ;  /* 0x00000008140672a5 */ /* 0x002fe4000f8e00ff */
[----:B------:R-:W-:Y:S02]  /*1670*/  UIMAD.WIDE.U32 UR4, UR24, UR11, URZ ;  /* 0x0000000b180472a5 */ /* 0x000fe4000f8e00ff */
[----:B--2---:R-:W-:Y:S02]  /*1680*/  UISETP.NE.AND UP2, UPT, UR12, 0x1, UPT ;  /* 0x000000010c00788c */ /* 0x004fe4000bf45270 */
[----:B------:R-:W-:Y:S01]  /*1690*/  UISETP.NE.AND UP1, UPT, UR10, 0x1, UPT ;  /* 0x000000010a00788c */ /* 0x000fe2000bf25270 */
[----:B------:R-:W-:-:S02]  /*16a0*/  UMOV UR6, UR7 ;  /* 0x0000000700067c82 */ /* 0x000fc40008000000 */
[----:B------:R-:W-:Y:S01]  /*16b0*/  UMOV UR4, UR5 ;  /* 0x0000000500047c82 */ /* 0x000fe20008000000 */
[----:B------:R-:W-:Y:S02]  /*16c0*/  USHF.R.U32.HI UR6, URZ, UR9, UR6 ;  /* 0x00000009ff067299 */ /* 0x000fe40008011606 */
[----:B---3--:R-:W-:Y:S02]  /*16d0*/  USHF.R.U32.HI UR4, URZ, UR13, UR4 ;  /* 0x0000000dff047299 */ /* 0x008fe40008011604 */
[----:B------:R-:W-:Y:S02]  /*16e0*/  USEL UR5, UR20, UR6, !UP2 ;  /* 0x0000000614057287 */ /* 0x000fe4000d000000 */
[----:B------:R-:W-:-:S04]  /*16f0*/  USEL UR4, UR24, UR4, !UP1 ;  /* 0x0000000418047287 */ /* 0x000fc8000c800000 */
[----:B------:R-:W-:Y:S02]  /*1700*/  UIADD3 UR6, UPT, UPT, -UR4, UR5, URZ ;  /* 0x0000000504067290 */ /* 0x000fe4000fffe1ff */
[----:B------:R-:W-:Y:S02]  /*1710*/  UIADD3 UR4, UPT, UPT, UR4, -UR5, URZ ;  /* 0x8000000504047290 */ /* 0x000fe4000fffe0ff */
[----:B------:R-:W-:Y:S02]  /*1720*/  UIMAD UR24, UR6, UR10, UR24 ;  /* 0x0000000a061872a4 */ /* 0x000fe4000f8e0218 */
[----:B------:R-:W-:-:S12]  /*1730*/  UIMAD UR20, UR4, UR12, UR20 ;  /* 0x0000000c041472a4 */ /* 0x000fd8000f8e0214 */
.L_x_19:
[----:B------:R-:W-:Y:S05]  /*1740*/  BRA.U !UP5, `(.L_x_20) ;  /* 0x000000010d0c7547 */ /* 0x000fea000b800000 */
[----:B------:R-:W-:Y:S01]  /*1750*/  UCGABAR_WAIT ;  /* 0x0000000000007dc7 */ /* 0x000fe20008000000 */
[----:B------:R-:W-:Y:S01]  /*1760*/  CCTL.IVALL ;  /* 0x00000000ff00798f */ /* 0x000fe20002000000 */
[----:B------:R-:W-:Y:S05]  /*1770*/  BRA `(.L_x_21) ;  /* 0x0000000000047947 */ /* 0x000fea0003800000 */
.L_x_20:
[----:B------:R-:W-:Y:S06]  /*1780*/  BAR.SYNC.DEFER_BLOCKING 0x0 ;  /* 0x0000000000007b1d */ /* 0x000fec0000010000 */
.L_x_21:
[----:B------:R-:W-:Y:S05]  /*1790*/  BRA.U UP0, `(.L_x_22) ;  /* 0x0000001500607547 */ /* 0x000fea000b800000 */
[----:B------:R-:W1:Y:S01]  /*17a0*/  LDCU UR6, c[0x0][0x38c] ;  /* 0x00007180ff0677ac */ /* 0x000e620008000800 */
[----:B------:R-:W-:Y:S01]  /*17b0*/  PLOP3.LUT P1, PT, PT, PT, UP3, 0x80, 0x8 ;  /* 0x000000000008781c */ /* 0x000fe20003f2f038 */
[----:B------:R-:W-:Y:S01]  /*17c0*/  IMAD.MOV.U32 R12, RZ, RZ, 0x1 ;  /* 0x00000001ff0c7424 */ /* 0x000fe200078e00ff */
[----:B------:R-:W-:Y:S01]  /*17d0*/  ISETP.NE.AND P2, PT, R0, RZ, P3 ;  /* 0x000000ff0000720c */ /* 0x000fe20001f45270 */
[----:B------:R-:W-:Y:S01]  /*17e0*/  USHF.L.U32 UR7, UR25, 0x6, URZ ;  /* 0x0000000619077899 */ /* 0x000fe200080006ff */
[----:B------:R-:W-:Y:S01]  /*17f0*/  PLOP3.LUT P1, PT, P1, PT, PT, 0x8, 0x80 ;  /* 0x000000000080781c */ /* 0x000fe20000f2e170 */
[----:B------:R-:W-:Y:S01]  /*1800*/  UISETP.NE.AND UP1, UPT, UR18, URZ, UPT ;  /* 0x000000ff1200728c */ /* 0x000fe2000bf25270 */
[----:B------:R-:W-:Y:S01]  /*1810*/  CS2R R10, SRZ ;  /* 0x00000000000a7805 */ /* 0x000fe2000001ff00 */
[----:B------:R-:W-:Y:S01]  /*1820*/  USHF.L.U32 UR53, UR25, 0x7, URZ ;  /* 0x0000000719357899 */ /* 0x000fe200080006ff */
[----:B------:R-:W-:Y:S01]  /*1830*/  IMAD.MOV.U32 R9, RZ, RZ, RZ ;  /* 0x000000ffff097224 */ /* 0x000fe200078e00ff */
[----:B------:R-:W2:Y:S01]  /*1840*/  LDCU UR46, c[0x0][0x370] ;  /* 0x00006e00ff2e77ac */ /* 0x000ea20008000800 */
[----:B------:R-:W-:Y:S01]  /*1850*/  IMAD.MOV.U32 R8, RZ, RZ, 0x1 ;  /* 0x00000001ff087424 */ /* 0x000fe200078e00ff */
[----:B------:R-:W-:Y:S01]  /*1860*/  USEL UR31, UR52, 0x2, UP1 ;  /* 0x00000002341f7887 */ /* 0x000fe20008800000 */
[----:B------:R-:W3:Y:S01]  /*1870*/  LDCU.64 UR40, c[0x0][0x348] ;  /* 0x00006900ff2877ac */ /* 0x000ee20008000a00 */
[----:B-1----:R-:W-:-:S02]  /*1880*/  UIADD3 UR5, UPT, UPT, UR6, 0x7f, URZ ;  /* 0x0000007f06057890 */ /* 0x002fc4000fffe0ff */
[----:B------:R-:W-:Y:S02]  /*1890*/  UIADD3 UR54, UPT, UPT, UR6, 0xfe, URZ ;  /* 0x000000fe06367890 */ /* 0x000fe4000fffe0ff */
[----:B------:R-:W-:Y:S01]  /*18a0*/  USHF.R.S32.HI UR4, URZ, 0x1f, UR5 ;  /* 0x0000001fff047899 */ /* 0x000fe20008011405 */
[----:B------:R-:W1:Y:S03]  /*18b0*/  LDCU UR44, c[0x0][0x374] ;  /* 0x00006e80ff2c77ac */ /* 0x000e660008000800 */
[----:B------:R-:W-:Y:S02]  /*18c0*/  ULEA.HI UR4, UR4, UR5, URZ, 0x7 ;  /* 0x0000000504047291 */ /* 0x000fe4000f8f38ff */
[----:B------:R-:W-:Y:S02]  /*18d0*/  UIADD3 UR5, UPT, UPT, UR6, -0x1, URZ ;  /* 0xffffffff06057890 */ /* 0x000fe4000fffe0ff */
[----:B------:R-:W-:-:S02]  /*18e0*/  USHF.R.S32.HI UR49, URZ, 0x7, UR4 ;  /* 0x00000007ff317899 */ /* 0x000fc40008011404 */
[----:B------:R-:W-:Y:S02]  /*18f0*/  UISETP.GE.U32.AND UP2, UPT, UR5, -0xff, UPT ;  /* 0xffffff010500788c */ /* 0x000fe4000bf46070 */
[----:B------:R-:W-:Y:S02]  /*1900*/  UISETP.LT.U32.AND UP0, UPT, UR49, 0x4, UPT ;  /* 0x000000043100788c */ /* 0x000fe4000bf01070 */
[----:B------:R-:W-:Y:S02]  /*1910*/  ULOP3.LUT UR5, UR7, 0x40, URZ, 0xc0, !UPT ;  /* 0x0000004007057892 */ /* 0x000fe4000f8ec0ff */
[----:B------:R-:W-:Y:S02]  /*1920*/  USEL UR48, UR49, 0x4, UP0 ;  /* 0x0000000431307887 */ /* 0x000fe40008000000 */
[----:B------:R-:W-:Y:S02]  /*1930*/  ULOP3.LUT UR53, UR53, 0x80, URZ, 0xc0, !UPT ;  /* 0x0000008035357892 */ /* 0x000fe4000f8ec0ff */
[----:B------:R-:W-:-:S02]  /*1940*/  UIADD3 UR4, UPT, UPT, UR48, -0x1, URZ ;  /* 0xffffffff30047890 */ /* 0x000fc4000fffe0ff */
[----:B------:R-:W-:Y:S02]  /*1950*/  @UP2 UIADD3 UR4, UPT, UPT, UR48, URZ, URZ ;  /* 0x000000ff30042290 */ /* 0x000fe4000fffe0ff */
[----:B------:R-:W-:Y:S02]  /*1960*/  ULEA.HI UR51, UR30, UR5, URZ, 0x1a ;  /* 0x000000051e337291 */ /* 0x000fe4000f8fd0ff */
[----:B------:R-:W-:Y:S02]  /*1970*/  UIADD3 UR52, UPT, UPT, UR49, -UR48, URZ ;  /* 0x8000003031347290 */ /* 0x000fe4000fffe0ff */
[----:B------:R-:W-:Y:S02]  /*1980*/  UIADD3 UR37, UPT, UPT, UR4, 0x1, URZ ;  /* 0x0000000104257890 */ /* 0x000fe4000fffe0ff */
[----:B------:R-:W-:Y:S01]  /*1990*/  UIADD3 UR50, UPT, UPT, -UR4, URZ, URZ ;  /* 0x000000ff04327290 */ /* 0x000fe2000fffe1ff */
[----:B-123--:R-:W-:-:S11]  /*19a0*/  UMOV UR15, URZ ;  /* 0x000000ff000f7c82 */ /* 0x00efd60008000000 */
.L_x_44:
[----:B------:R-:W-:Y:S01]  /*19b0*/  UISETP.NE.AND UP0, UPT, UR47, URZ, UPT ;  /* 0x000000ff2f00728c */ /* 0x000fe2000bf05270 */
[----:B-1----:R-:W1:Y:S08]  /*19c0*/  S2UR UR47, SR_CgaCtaId ;  /* 0x00000000002f79c3 */ /* 0x002e700000008800 */
[----:B------:R-:W-:Y:S05]  /*19d0*/  BRA.U UP0, `(.L_x_23) ;  /* 0x0000000100347547 */ /* 0x000fea000b800000 */
[----:B------:R-:W2:Y:S01]  /*19e0*/  S2R R0, SR_CgaCtaId ;  /* 0x0000000000007919 */ /* 0x000ea20000008800 */
[----:B------:R-:W-:Y:S02]  /*19f0*/  MOV R3, 0x400 ;  /* 0x0000040000037802 */ /* 0x000fe40000000f00 */
[----:B------:R-:W-:Y:S02]  /*1a00*/  SHF.L.U32 R2, R8, 0x1f, RZ ;  /* 0x0000001f08027819 */ /* 0x000fe400000006ff */
[----:B--2---:R-:W-:-:S05]  /*1a10*/  LEA R0, R0, R3, 0x18 ;  /* 0x0000000300007211 */ /* 0x004fca00078ec0ff */
[----:B------:R-:W-:-:S04]  /*1a20*/  IMAD R3, R9, 0x8, R0 ;  /* 0x0000000809037824 */ /* 0x000fc800078e0200 */
[----:B------:R-:W2:Y:S02]  /*1a30*/  SYNCS.PHASECHK.TRANS64.TRYWAIT P0, [R3+URZ+0x100], R2 ;  /* 0x00010002030075a7 */ /* 0x000ea400080011ff */
[----:B--2---:R-:W-:Y:S05]  /*1a40*/  @!P0 BRA `(.L_x_24) ;  /* 0x0000008400a88947 */ /* 0x004fea0003800000 */
.L_x_151:
[----:B------:R-:W-:Y:S01]  /*1a50*/  VIADD R9, R9, 0x1 ;  /* 0x0000000109097836 */ /* 0x000fe20000000000 */
[----:B------:R2:W-:Y:S04]  /*1a60*/  SYNCS.ARRIVE.TRANS64.A1T0 RZ, [R3+URZ+0xf0], RZ ;  /* 0x0000f0ff03ff79a7 */ /* 0x0005e800081000ff */
[----:B------:R-:W-:-:S04]  /*1a70*/  ISETP.NE.AND P0, PT, R9, 0x2, PT ;  /* 0x000000020900780c */ /* 0x000fc80003f05270 */
[----:B------:R-:W-:Y:S02]  /*1a80*/  SEL R9, R9, RZ, P0 ;  /* 0x000000ff09097207 */ /* 0x000fe40000000000 */
[----:B--2---:R-:W-:-:S04]  /*1a90*/  SEL R3, RZ, 0x1, P0 ;  /* 0x00000001ff037807 */ /* 0x004fc80000000000 */
[----:B------:R-:W-:-:S07]  /*1aa0*/  LOP3.LUT R8, R8, R3, RZ, 0x3c, !PT ;  /* 0x0000000308087212 */ /* 0x000fce00078e3cff */
.L_x_23:
[----:B------:R-:W-:Y:S01]  /*1ab0*/  UMOV UR14, 0x400 ;  /* 0x00000400000e7882 */ /* 0x000fe20000000000 */
[----:B------:R-:W-:Y:S01]  /*1ac0*/  SHF.L.U32 R0, R12, 0x1f, RZ ;  /* 0x0000001f0c007819 */ /* 0x000fe200000006ff */
[----:B-1----:R-:W-:Y:S02]  /*1ad0*/  ULEA UR14, UR47, UR14, 0x18 ;  /* 0x0000000e2f0e7291 */ /* 0x002fe4000f8ec0ff */
[----:B------:R-:W-:Y:S02]  /*1ae0*/  UISETP.GE.U32.AND UP0, UPT, UR54, 0xff, UPT ;  /* 0x000000ff3600788c */ /* 0x000fe4000bf06070 */
[----:B------:R-:W-:Y:S02]  /*1af0*/  ULEA UR4, UR15, UR14, 0x3 ;  /* 0x0000000e0f047291 */ /* 0x000fe4000f8e18ff */
[----:B------:R-:W-:Y:S01]  /*1b00*/  ULEA UR19, UR24, UR53, 0x8 ;  /* 0x0000003518137291 */ /* 0x000fe2000f8e40ff */
[----:B------:R-:W-:-:S06]  /*1b10*/  UMOV UR13, URZ ;  /* 0x000000ff000d7c82 */ /* 0x000fcc0008000000 */
[----:B------:R1:W2:Y:S01]  /*1b20*/  SYNCS.PHASECHK.TRANS64.TRYWAIT P0, [UR4+0x20], R0 ;  /* 0x00002000ff0075a7 */ /* 0x0002a20008001104 */
[----:B------:R-:W-:-:S04]  /*1b30*/  ULEA.HI UR4, UR20, UR20, URZ, 0x1 ;  /* 0x0000001414047291 */ /* 0x000fc8000f8f08ff */
[----:B------:R-:W-:-:S04]  /*1b40*/  USHF.L.U32 UR4, UR4, 0x6, URZ ;  /* 0x0000000604047899 */ /* 0x000fc800080006ff */
[----:B------:R-:W-:-:S04]  /*1b50*/  ULOP3.LUT UR35, UR4, 0xffffff80, URZ, 0xc0, !UPT ;  /* 0xffffff8004237892 */ /* 0x000fc8000f8ec0ff */
[----:B------:R-:W-:Y:S01]  /*1b60*/  UIADD3 UR35, UPT, UPT, UR51, UR35, URZ ;  /* 0x0000002333237290 */ /* 0x000fe2000fffe0ff */
[----:B------:R-:W-:Y:S11]  /*1b70*/  BRA.U !UP0, `(.L_x_25) ;  /* 0x0000000108f87547 */ /* 0x000ff6000b800000 */
[----:B------:R-:W-:Y:S01]  /*1b80*/  UMOV UR21, UR50 ;  /* 0x0000003200157c82 */ /* 0x000fe20008000000 */
[----:B------:R-:W-:Y:S01]  /*1b90*/  UMOV UR4, UR15 ;  /* 0x0000000f00047c82 */ /* 0x000fe20008000000 */
[----:B------:R-:W-:-:S05]  /*1ba0*/  UMOV UR26, 0x40 ;  /* 0x00000040001a7882 */ /* 0x000fca0000000000 */
.L_x_31:
[----:B------:R-:W-:Y:S01]  /*1bb0*/  ULEA UR33, UR4, UR14, 0x3 ;  /* 0x0000000e04217291 */ /* 0x000fe2000f8e18ff */
[----:B------:R-:W-:Y:S01]  /*1bc0*/  @P3 MOV R2, 0x18000 ;  /* 0x0001800000023802 */ /* 0x000fe20000000f00 */
[----:B--2-4-:R-:W-:Y:S10]  /*1bd0*/  @P0 BRA `(.L_x_26) ;  /* 0x00000000000c0947 */ /* 0x014ff40003800000 */
[----:B------:R-:W-:-:S04]  /*1be0*/  SHF.L.U32 R3, R12, 0x1f, RZ ;  /* 0x0000001f0c037819 */ /* 0x000fc800000006ff */
[----:B------:R-:W2:Y:S02]  /*1bf0*/  SYNCS.PHASECHK.TRANS64.TRYWAIT P0, [UR33+0x20], R3 ;  /* 0x00002003ff0075a7 */ /* 0x000ea40008001121 */
[----:B--2---:R-:W-:Y:S05]  /*1c00*/  @!P0 BRA `(.L_x_27) ;  /* 0x00000084004c8947 */ /* 0x004fea0003800000 */
.L_x_26:
[----:B------:R2:W-:Y:S01]  /*1c10*/  @P3 SYNCS.ARRIVE.TRANS64 RZ, [UR33], R2 ;  /* 0x00000002ffff39a7 */ /* 0x0005e20008000021 */
[----:B------:R-:W-:Y:S02]  /*1c20*/  ULOP3.LUT UR5, UR31, 0x2, URZ, 0xfc, !UPT ;  /* 0x000000021f057892 */ /* 0x000fe4000f8efcff */
[----:B------:R-:W-:Y:S02]  /*1c30*/  UIADD3 UR21, UPT, UPT, UR21, 0x1, URZ ;  /* 0x0000000115157890 */ /* 0x000fe4000fffe0ff */
[----:B------:R-:W-:Y:S02]  /*1c40*/  UISETP.NE.AND UP0, UPT, UR5, 0x2, UPT ;  /* 0x000000020500788c */ /* 0x000fe4000bf05270 */
[----:B------:R-:W-:-:S07]  /*1c50*/  UISETP.NE.AND UP2, UPT, UR21, 0x1, UPT ;  /* 0x000000011500788c */ /* 0x000fce000bf45270 */
[----:B------:R-:W-:Y:S05]  /*1c60*/  BRA.U UP0, `(.L_x_28) ;  /* 0x0000000100047547 */ /* 0x000fea000b800000 */
[----:B------:R-:W-:Y:S05]  /*1c70*/  BPT.TRAP 0x1 ;  /* 0x000000040000795c */ /* 0x000fea0000300000 */
.L_x_28:
[----:B------:R-:W-:Y:S04]  /*1c80*/  BSSY.RECONVERGENT B0, `(.L_x_29) ;  /* 0x0000003000007945 */ /* 0x000fe80003800200 */
[----:B------:R-:W-:Y:S05]  /*1c90*/  @!P2 BRA `(.L_x_30) ;  /* 0x000000000004a947 */ /* 0x000fea0003800000 */
[----:B------:R-:W-:Y:S05]  /*1ca0*/  BPT.TRAP 0x1 ;  /* 0x000000040000795c */ /* 0x000fea0000300000 */
.L_x_30:
[----:B------:R-:W-:Y:S05]  /*1cb0*/  BSYNC.RECONVERGENT B0 ;  /* 0x0000000000007941 */ /* 0x000fea0003800200 */
.L_x_29:
[----:B------:R-:W-:Y:S02]  /*1cc0*/  UIADD3 UR5, UPT, UPT, UR4, 0x1, URZ ;  /* 0x0000000104057890 */ /* 0x000fe4000fffe0ff */
[----:B------:R-:W-:Y:S02]  /*1cd0*/  ULEA UR24, UR4, UR30, 0xd ;  /* 0x0000001e04187291 */ /* 0x000fe4000f8e68ff */
[----:B------:R-:W-:Y:S02]  /*1ce0*/  UISETP.NE.AND UP0, UPT, UR5, 0x4, UPT ;  /* 0x000000040500788c */ /* 0x000fe4000bf05270 */
[----:B------:R-:W-:Y:S02]  /*1cf0*/  ULEA UR24, UR24, UR14, 0x1 ;  /* 0x0000000e18187291 */ /* 0x000fe4000f8e08ff */
[----:B------:R-:W-:Y:S02]  /*1d00*/  USEL UR6, URZ, 0x1, UP0 ;  /* 0x00000001ff067887 */ /* 0x000fe40008000000 */
[----:B------:R-:W-:-:S02]  /*1d10*/  USEL UR15, UR5, URZ, UP0 ;  /* 0x000000ff050f7287 */ /* 0x000fc40008000000 */
[----:B------:R-:W-:Y:S02]  /*1d20*/  ULEA UR8, UR4, UR14, 0xf ;  /* 0x0000000e04087291 */ /* 0x000fe4000f8e78ff */
[----:B------:R-:W-:Y:S01]  /*1d30*/  ULEA UR5, UR15, UR14, 0x3 ;  /* 0x0000000e0f057291 */ /* 0x000fe2000f8e18ff */
[----:B------:R-:W-:Y:S01]  /*1d40*/  LOP3.LUT R12, R12, UR6, RZ, 0x3c, !PT ;  /* 0x000000060c0c7c12 */ /* 0x000fe2000f8e3cff */
[----:B------:R-:W-:Y:S02]  /*1d50*/  UIADD3 UR6, UP1, UPT, UR40, 0x80, URZ ;  /* 0x0000008028067890 */ /* 0x000fe4000ff3e0ff */
[----:B------:R-:W-:Y:S01]  /*1d60*/  UIADD3 UR4, UP0, UPT, UR40, 0x180, URZ ;  /* 0x0000018028047890 */ /* 0x000fe2000ff1e0ff */
[----:B-1----:R-:W-:Y:S01]  /*1d70*/  SHF.L.U32 R0, R12, 0x1f, RZ ;  /* 0x0000001f0c007819 */ /* 0x002fe200000006ff */
[----:B------:R-:W-:Y:S02]  /*1d80*/  UIADD3 UR34, UPT, UPT, UR26, -0x40, URZ ;  /* 0xffffffc01a227890 */ /* 0x000fe4000fffe0ff */
[----:B------:R-:W-:Y:S01]  /*1d90*/  ULOP3.LUT UR33, UR33, 0xfefffff8, URZ, 0xc0, !UPT ;  /* 0xfefffff821217892 */ /* 0x000fe2000f8ec0ff */
[----:B------:R3:W4:Y:S01]  /*1da0*/  SYNCS.PHASECHK.TRANS64.TRYWAIT P0, [UR5+0x20], R0 ;  /* 0x00002000ff0075a7 */ /* 0x0007220008001105 */
[----:B------:R-:W-:-:S02]  /*1db0*/  UIADD3.X UR7, UPT, UPT, URZ, UR41, URZ, UP1, !UPT ;  /* 0x00000029ff077290 */ /* 0x000fc40008ffe4ff */
[----:B------:R-:W-:Y:S02]  /*1dc0*/  UIADD3 UR32, UPT, UPT, UR24, 0x8400, URZ ;  /* 0x0000840018207890 */ /* 0x000fe4000fffe0ff */
[----:B------:R-:W-:Y:S02]  /*1dd0*/  UPRMT UR13, URZ, 0x5410, UR29 ;  /* 0x00005410ff0d7896 */ /* 0x000fe4000800001d */
[----:B------:R-:W-:Y:S02]  /*1de0*/  UIADD3 UR24, UPT, UPT, UR24, 0xa400, URZ ;  /* 0x0000a40018187890 */ /* 0x000fe4000fffe0ff */
[----:B------:R-:W-:Y:S02]  /*1df0*/  UIADD3.X UR5, UPT, UPT, URZ, UR41, URZ, UP0, !UPT ;  /* 0x00000029ff057290 */ /* 0x000fe400087fe4ff */
[----:B------:R-:W-:Y:S02]  /*1e00*/  UIADD3 UR16, UPT, UPT, UR8, 0x18400, URZ ;  /* 0x0001840008107890 */ /* 0x000fe4000fffe0ff */
[----:B------:R-:W-:Y:S01]  /*1e10*/  UIADD3 UR8, UPT, UPT, UR8, 0x1c400, URZ ;  /* 0x0001c40008087890 */ /* 0x000fe2000fffe0ff */
[----:B------:R-:W-:Y:S01]  /*1e20*/  UMOV UR22, 0x0 ;  /* 0x0000000000167882 */ /* 0x000fe20000000000 */
[----:B------:R-:W-:Y:S01]  /*1e30*/  UMOV UR23, 0x10000000 ;  /* 0x1000000000177882 */ /* 0x000fe20000000000 */
[----:B------:R-:W-:Y:S01]  /*1e40*/  UMOV UR27, UR35 ;  /* 0x00000023001b7c82 */ /* 0x000fe20008000000 */
[----:B------:R-:W-:Y:S01]  /*1e50*/  UMOV UR28, UR36 ;  /* 0x00000024001c7c82 */ /* 0x000fe20008000000 */
[----:B------:R-:W-:Y:S01]  /*1e60*/  UMOV UR25, UR33 ;  /* 0x0000002100197c82 */ /* 0x000fe20008000000 */
[----:B------:R-:W-:Y:S01]  /*1e70*/  UMOV UR20, UR36 ;  /* 0x0000002400147c82 */ /* 0x000fe20008000000 */
[----:B------:R-:W-:Y:S01]  /*1e80*/  UMOV UR17, UR33 ;  /* 0x0000002100117c82 */ /* 0x000fe20008000000 */
[----:B------:R-:W-:Y:S01]  /*1e90*/  UMOV UR18, UR34 ;  /* 0x0000002200127c82 */ /* 0x000fe20008000000 */
[----:B------:R-:W-:Y:S01]  /*1ea0*/  UTMALDG.3D.MULTICAST.2CTA [UR32], [UR6], UR13, desc[UR22] ;  /* 0x00001620060073b4 */ /* 0x000fe2000821180d */
[----:B------:R-:W-:Y:S01]  /*1eb0*/  UMOV UR10, UR26 ;  /* 0x0000001a000a7c82 */ /* 0x000fe20008000000 */
[----:B------:R-:W-:Y:S01]  /*1ec0*/  UMOV UR11, UR19 ;  /* 0x00000013000b7c82 */ /* 0x000fe20008000000 */
[----:B------:R-:W-:Y:S01]  /*1ed0*/  UMOV UR12, UR36 ;  /* 0x00000024000c7c82 */ /* 0x000fe20008000000 */
[----:B------:R-:W-:Y:S01]  /*1ee0*/  UMOV UR9, UR33 ;  /* 0x0000002100097c82 */ /* 0x000fe20008000000 */
[----:B------:R1:W-:Y:S01]  /*1ef0*/  UTMALDG.3D.MULTICAST.2CTA [UR24], [UR6], UR13, desc[UR22] ;  /* 0x00001618060073b4 */ /* 0x0003e2000821180d */
[----:B------:R-:W-:Y:S01]  /*1f00*/  UTMALDG.3D.2CTA [UR16], [UR4], desc[UR22] ;  /* 0x00001610040075b4 */ /* 0x000fe20008211000 */
[----:B------:R2:W-:Y:S01]  /*1f10*/  UTMALDG.3D.2CTA [UR8], [UR4], desc[UR22] ;  /* 0x00001608040075b4 */ /* 0x0005e20008211000 */
[----:B-1----:R-:W-:Y:S01]  /*1f20*/  UIADD3 UR26, UPT, UPT, UR26, 0x80, URZ ;  /* 0x000000801a1a7890 */ /* 0x002fe2000fffe0ff */
[----:B------:R-:W-:Y:S01]  /*1f30*/  UMOV UR13, UR37 ;  /* 0x00000025000d7c82 */ /* 0x000fe20008000000 */
[----:B--2---:R-:W-:Y:S01]  /*1f40*/  UMOV UR4, UR15 ;  /* 0x0000000f00047c82 */ /* 0x004fe20008000000 */
[----:B---3--:R-:W-:Y:S09]  /*1f50*/  BRA.U UP2, `(.L_x_31) ;  /* 0xfffffffd02147547 */ /* 0x008ff2000b83ffff */
.L_x_25:
[----:B------:R-:W-:Y:S01]  /*1f60*/  ULEA UR4, UR15, UR14, 0x3 ;  /* 0x0000000e0f047291 */ /* 0x000fe2000f8e18ff */
[----:B-1----:R-:W-:Y:S01]  /*1f70*/  SHF.L.U32 R0, R12, 0x1f, RZ ;  /* 0x0000001f0c007819 */ /* 0x002fe200000006ff */
[----:B------:R-:W-:Y:S01]  /*1f80*/  @!P1 SYNCS.ARRIVE.TRANS64.A1T0 RZ, [UR14+0x88], RZ ;  /* 0x000088ffffff99a7 */ /* 0x000fe2000810000e */
[----:B------:R-:W-:-:S06]  /*1f90*/  UISETP.GT.AND UP0, UPT, UR49, UR48, UPT ;  /* 0x000000303100728c */ /* 0x000fcc000bf04270 */
[----:B------:R1:W3:Y:S03]  /*1fa0*/  SYNCS.PHASECHK.TRANS64.TRYWAIT P1, [UR4+0x20], R0 ;  /* 0x00002000ff0075a7 */ /* 0x0002e60008021104 */
[----:B------:R-:W-:Y:S05]  /*1fb0*/  BRA.U !UP0, `(.L_x_32) ;  /* 0x0000000508047547 */ /* 0x000fea000b800000 */
[----:B------:R-:W-:Y:S01]  /*1fc0*/  UIADD3 UR21, UPT, UPT, UR52, UR13, URZ ;  /* 0x0000000d34157290 */ /* 0x000fe2000fffe0ff */
[----:B------:R-:W-:-:S11]  /*1fd0*/  UMOV UR6, UR15 ;  /* 0x0000000f00067c82 */ /* 0x000fd60008000000 */
.L_x_40:
[----:B------:R-:W-:Y:S01]  /*1fe0*/  ULEA UR7, UR6, UR14, 0x3 ;  /* 0x0000000e06077291 */ /* 0x000fe2000f8e18ff */
[----:B---3--:R-:W-:Y:S01]  /*1ff0*/  @P3 MOV R2, 0x18000 ;  /* 0x0001800000023802 */ /* 0x008fe20000000f00 */
[----:B--23--:R-:W-:Y:S10]  /*2000*/  @P1 BRA `(.L_x_33) ;  /* 0x00000000000c1947 */ /* 0x00cff40003800000 */
[----:B------:R-:W-:-:S04]  /*2010*/  SHF.L.U32 R3, R12, 0x1f, RZ ;  /* 0x0000001f0c037819 */ /* 0x000fc800000006ff */
[----:B--2-4-:R-:W2:Y:S02]  /*2020*/  SYNCS.PHASECHK.TRANS64.TRYWAIT P0, [UR7+0x20], R3 ;  /* 0x00002003ff0075a7 */ /* 0x014ea40008001107 */
[----:B--2---:R-:W-:Y:S05]  /*2030*/  @!P0 BRA `(.L_x_34) ;  /* 0x0000008000588947 */ /* 0x004fea0003800000 */
.L_x_33:
[----:B------:R3:W-:Y:S01]  /*2040*/  @P3 SYNCS.ARRIVE.TRANS64 RZ, [UR7], R2 ;  /* 0x00000002ffff39a7 */ /* 0x0007e20008000007 */
[----:B------:R-:W-:-:S04]  /*2050*/  ULOP3.LUT UR4, UR31, 0x2, URZ, 0xfc, !UPT ;  /* 0x000000021f047892 */ /* 0x000fc8000f8efcff */
[----:B------:R-:W-:-:S09]  /*2060*/  UISETP.NE.AND UP0, UPT, UR4, 0x2, UPT ;  /* 0x000000020400788c */ /* 0x000fd2000bf05270 */
[----:B------:R-:W-:Y:S05]  /*2070*/  BRA.U UP0, `(.L_x_35) ;  /* 0x0000000100047547 */ /* 0x000fea000b800000 */
[----:B------:R-:W-:Y:S05]  /*2080*/  BPT.TRAP 0x1 ;  /* 0x000000040000795c */ /* 0x000fea0000300000 */
.L_x_35:
[----:B------:R-:W-:Y:S04]  /*2090*/  BSSY.RECONVERGENT B0, `(.L_x_36) ;  /* 0x0000003000007945 */ /* 0x000fe80003800200 */
[----:B------:R-:W-:Y:S05]  /*20a0*/  @!P2 BRA `(.L_x_37) ;  /* 0x000000000004a947 */ /* 0x000fea0003800000 */
[----:B------:R-:W-:Y:S05]  /*20b0*/  BPT.TRAP 0x1 ;  /* 0x000000040000795c */ /* 0x000fea0000300000 */
.L_x_37:
[----:B------:R-:W-:Y:S05]  /*20c0*/  BSYNC.RECONVERGENT B0 ;  /* 0x0000000000007941 */ /* 0x000fea0003800200 */
.L_x_36:
[----:B------:R-:W-:Y:S01]  /*20d0*/  UIADD3 UR4, UPT, UPT, UR6, 0x1, URZ ;  /* 0x0000000106047890 */ /* 0x000fe2000fffe0ff */
[----:B------:R-:W-:Y:S01]  /*20e0*/  BSSY.RECONVERGENT B0, `(.L_x_38) ;  /* 0x000002a000007945 */ /* 0x000fe20003800200 */
[----:B--2-4-:R-:W-:Y:S02]  /*20f0*/  ELECT P0, URZ, PT ;  /* 0x0000000000ff782f */ /* 0x014fe40003800000 */
[----:B------:R-:W-:-:S04]  /*2100*/  UISETP.NE.AND UP0, UPT, UR4, 0x4, UPT ;  /* 0x000000040400788c */ /* 0x000fc8000bf05270 */
[----:B------:R-:W-:Y:S02]  /*2110*/  USEL UR5, URZ, 0x1, UP0 ;  /* 0x00000001ff057887 */ /* 0x000fe40008000000 */
[----:B------:R-:W-:-:S04]  /*2120*/  USEL UR15, UR4, URZ, UP0 ;  /* 0x000000ff040f7287 */ /* 0x000fc80008000000 */
[----:B------:R-:W-:Y:S01]  /*2130*/  ULEA UR4, UR15, UR14, 0x3 ;  /* 0x0000000e0f047291 */ /* 0x000fe2000f8e18ff */
[----:B------:R-:W-:-:S04]  /*2140*/  LOP3.LUT R12, R12, UR5, RZ, 0x3c, !PT ;  /* 0x000000050c0c7c12 */ /* 0x000fc8000f8e3cff */
[----:B-1----:R-:W-:-:S04]  /*2150*/  SHF.L.U32 R0, R12, 0x1f, RZ ;  /* 0x0000001f0c007819 */ /* 0x002fc800000006ff */
[----:B------:R1:W2:Y:S01]  /*2160*/  SYNCS.PHASECHK.TRANS64.TRYWAIT P1, [UR4+0x20], R0 ;  /* 0x00002000ff0075a7 */ /* 0x0002a20008021104 */
[----:B------:R-:W-:Y:S05]  /*2170*/  @!P0 BRA `(.L_x_39) ;  /* 0x0000000000808947 */ /* 0x000fea0003800000 */
[----:B------:R-:W-:Y:S02]  /*2180*/  ULEA UR24, UR6, UR30, 0xd ;  /* 0x0000001e06187291 */ /* 0x000fe4000f8e68ff */
[----:B------:R-:W-:Y:S02]  /*2190*/  UIADD3 UR4, UP1, UPT, UR40, 0x80, URZ ;  /* 0x0000008028047890 */ /* 0x000fe4000ff3e0ff */
[----:B------:R-:W-:Y:S02]  /*21a0*/  ULEA UR24, UR24, UR14, 0x1 ;  /* 0x0000000e18187291 */ /* 0x000fe4000f8e08ff */
[----:B------:R-:W-:Y:S02]  /*21b0*/  USHF.L.U32 UR34, UR13, 0x7, URZ ;  /* 0x000000070d227899 */ /* 0x000fe400080006ff */
[----:B------:R-:W-:Y:S02]  /*21c0*/  ULEA UR8, UR6, UR14, 0xf ;  /* 0x0000000e06087291 */ /* 0x000fe4000f8e78ff */
[----:B------:R-:W-:-:S02]  /*21d0*/  UIADD3 UR22, UP0, UPT, UR40, 0x180, URZ ;  /* 0x0000018028167890 */ /* 0x000fc4000ff1e0ff */
[----:B------:R-:W-:Y:S02]  /*21e0*/  ULOP3.LUT UR33, UR7, 0xfefffff8, URZ, 0xc0, !UPT ;  /* 0xfefffff807217892 */ /* 0x000fe4000f8ec0ff */
[----:B------:R-:W-:Y:S02]  /*21f0*/  UIADD3.X UR5, UPT, UPT, URZ, UR41, URZ, UP1, !UPT ;  /* 0x00000029ff057290 */ /* 0x000fe40008ffe4ff */
[----:B------:R-:W-:Y:S02]  /*2200*/  UIADD3 UR32, UPT, UPT, UR24, 0x8400, URZ ;  /* 0x0000840018207890 */ /* 0x000fe4000fffe0ff */
[----:B------:R-:W-:Y:S02]  /*2210*/  UPRMT UR10, URZ, 0x5410, UR29 ;  /* 0x00005410ff0a7896 */ /* 0x000fe4000800001d */
[----:B------:R-:W-:Y:S02]  /*2220*/  UIADD3 UR26, UPT, UPT, UR34, 0x40, URZ ;  /* 0x00000040221a7890 */ /* 0x000fe4000fffe0ff */
[----:B------:R-:W-:-:S02]  /*2230*/  UIADD3 UR24, UPT, UPT, UR24, 0xa400, URZ ;  /* 0x0000a40018187890 */ /* 0x000fc4000fffe0ff */
        /* <DEDUP_REMOVED lines=13> */
[----:B------:R-:W-:Y:S01]  /*2310*/  UMOV UR12, UR36 ;  /* 0x00000024000c7c82 */ /* 0x000fe20008000000 */
[----:B------:R-:W-:Y:S01]  /*2320*/  UMOV UR9, UR33 ;  /* 0x0000002100097c82 */ /* 0x000fe20008000000 */
[----:B------:R4:W-:Y:S01]  /*2330*/  UTMALDG.3D.MULTICAST.2CTA [UR24], [UR4], UR10, desc[UR38] ;  /* 0x00002618040073b4 */ /* 0x0009e2000821180a */
[----:B------:R1:W-:Y:S01]  /*2340*/  UTMALDG.3D.2CTA [UR16], [UR22], desc[UR38] ;  /* 0x00002610160075b4 */ /* 0x0003e20008211000 */
[----:B----4-:R-:W-:-:S02]  /*2350*/  UMOV UR10, UR26 ;  /* 0x0000001a000a7c82 */ /* 0x010fc40008000000 */
[----:B------:R1:W-:Y:S02]  /*2360*/  UTMALDG.3D.2CTA [UR8], [UR22], desc[UR38] ;  /* 0x00002608160075b4 */ /* 0x0003e40008211000 */
[----:B-1----:R-:W-:Y:S01]  /*2370*/  NOP ;  /* 0x0000000000007918 */ /* 0x002fe20000000000 */
.L_x_39:
[----:B------:R-:W-:Y:S05]  /*2380*/  BSYNC.RECONVERGENT B0 ;  /* 0x0000000000007941 */ /* 0x000fea0003800200 */
.L_x_38:
[----:B------:R-:W-:Y:S01]  /*2390*/  UIADD3 UR13, UPT, UPT, UR13, 0x1, URZ ;  /* 0x000000010d0d7890 */ /* 0x000fe2000fffe0ff */
[----:B------:R-:W-:-:S03]  /*23a0*/  UMOV UR6, UR15 ;  /* 0x0000000f00067c82 */ /* 0x000fc60008000000 */
[----:B------:R-:W-:-:S09]  /*23b0*/  UISETP.NE.AND UP0, UPT, UR13, UR21, UPT ;  /* 0x000000150d00728c */ /* 0x000fd2000bf05270 */
[----:B------:R-:W-:Y:S05]  /*23c0*/  BRA.U UP0, `(.L_x_40) ;  /* 0xfffffffd00047547 */ /* 0x000fea000b83ffff */
.L_x_32:
[C---:B------:R-:W-:Y:S01]  /*23d0*/  LEA R3, R11.reuse, UR14, 0x3 ;  /* 0x0000000e0b037c11 */ /* 0x040fe2000f8e18ff */
[----:B------:R-:W-:Y:S01]  /*23e0*/  NOP ;  /* 0x0000000000007918 */ /* 0x000fe20000000000 */
[----:B-1----:R-:W-:Y:S02]  /*23f0*/  SHF.L.U32 R0, R10, 0x1f, RZ ;  /* 0x0000001f0a007819 */ /* 0x002fe400000006ff */
[----:B------:R-:W-:Y:S02]  /*2400*/  LEA R5, R11, UR14, 0x4 ;  /* 0x0000000e0b057c11 */ /* 0x000fe4000f8e20ff */
[----:B--2-4-:R-:W1:Y:S02]  /*2410*/  SYNCS.PHASECHK.TRANS64.TRYWAIT P0, [R3+URZ+0x90], R0 ;  /* 0x00009000030075a7 */ /* 0x014e6400080011ff */
[----:B-1----:R-:W-:Y:S05]  /*2420*/  @!P0 BRA `(.L_x_41) ;  /* 0x0000007c00748947 */ /* 0x002fea0003800000 */
.L_x_154:
[----:B------:R-:W2:Y:S01]  /*2430*/  LDS.128 R4, [R5+0x120] ;  /* 0x0001200005047984 */ /* 0x000ea20000000c00 */
[----:B------:R-:W-:Y:S01]  /*2440*/  UISETP.GE.AND UP0, UPT, UR45, 0x1, UPT ;  /* 0x000000012d00788c */ /* 0x000fe2000bf06270 */
[----:B------:R-:W-:Y:S01]  /*2450*/  @!PT LDS RZ, [RZ] ;  /* 0x00000000fffff984 */ /* 0x000fe20000000800 */
[----:B------:R-:W-:Y:S01]  /*2460*/  @!PT LDS RZ, [RZ] ;  /* 0x00000000fffff984 */ /* 0x000fe20000000800 */
[----:B------:R-:W-:Y:S01]  /*2470*/  @!PT LDS RZ, [RZ] ;  /* 0x00000000fffff984 */ /* 0x000fe20000000800 */
[----:B------:R-:W-:Y:S01]  /*2480*/  @!PT LDS RZ, [RZ] ;  /* 0x00000000fffff984 */ /* 0x000fe20000000800 */
[----:B------:R4:W-:Y:S06]  /*2490*/  MEMBAR.ALL.CTA ;  /* 0x0000000000007992 */ /* 0x0009ec0000008000 */
[----:B----4-:R-:W4:Y:S01]  /*24a0*/  FENCE.VIEW.ASYNC.S ;  /* 0x00000000000073c6 */ /* 0x010f220000000000 */
[----:B--2---:R-:W-:-:S13]  /*24b0*/  LOP3.LUT P0, RZ, R6, 0x1, RZ, 0xc0, !PT ;  /* 0x0000000106ff7812 */ /* 0x004fda000780c0ff */
[----:B----4-:R-:W-:Y:S01]  /*24c0*/  VOTEU.ANY UP1, P0 ;  /* 0x0000000000ff7886 */ /* 0x010fe20000020100 */
[----:B------:R-:W-:-:S13]  /*24d0*/  PLOP3.LUT P0, PT, PT, PT, UP1, 0x80, 0x8 ;  /* 0x000000000008781c */ /* 0x000fda0003f0f018 */
[----:B-1----:R-:W-:Y:S02]  /*24e0*/  @P0 LOP3.LUT R0, R5, 0xffff, RZ, 0xc0, !PT ;  /* 0x0000ffff05000812 */ /* 0x002fe400078ec0ff */
[----:B---3--:R-:W-:Y:S02]  /*24f0*/  @P0 MOV R2, R4 ;  /* 0x0000000400020202 */ /* 0x008fe40000000f00 */
[----:B------:R-:W-:Y:S01]  /*2500*/  @P0 R2UR UR5, R0 ;  /* 0x00000000000502ca */ /* 0x000fe200000e0000 */
[----:B------:R-:W-:Y:S01]  /*2510*/  VIADD R0, R3, 0xa0 ;  /* 0x000000a003007836 */ /* 0x000fe20000000000 */
[----:B------:R-:W-:Y:S02]  /*2520*/  @P0 SHF.R.U32.HI R4, RZ, 0x10, R5 ;  /* 0x00000010ff040819 */ /* 0x000fe40000011605 */
[----:B------:R-:W-:Y:S02]  /*2530*/  @P0 R2UR UR6, R2 ;  /* 0x00000000020602ca */ /* 0x000fe400000e0000 */
[----:B------:R-:W-:-:S02]  /*2540*/  PRMT R0, RZ, 0x654, R0 ;  /* 0x00000654ff007816 */ /* 0x000fc40000000000 */
[----:B------:R-:W-:Y:S02]  /*2550*/  @P0 R2UR UR4, R4 ;  /* 0x00000000040402ca */ /* 0x000fe400000e0000 */
[----:B------:R1:W-:Y:S03]  /*2560*/  SYNCS.ARRIVE.TRANS64.RED.A1T0 RZ, [R0+URZ], RZ ;  /* 0x000000ff00ff79a7 */ /* 0x0003e600081004ff */
[----:B------:R-:W-:-:S04]  /*2570*/  @UP1 UMOV UR42, UR5 ;  /* 0x00000005002a1c82 */ /* 0x000fc80008000000 */
[----:B------:R-:W-:-:S04]  /*2580*/  @UP1 UMOV UR43, UR6 ;  /* 0x00000006002b1c82 */ /* 0x000fc80008000000 */
[----:B------:R-:W-:Y:S01]  /*2590*/  @UP1 UMOV UR36, UR4 ;  /* 0x0000000400241c82 */ /* 0x000fe20008000000 */
[----:B------:R-:W-:Y:S05]  /*25a0*/  BRA.U !UP0, `(.L_x_42) ;  /* 0x0000000108d47547 */ /* 0x000fea000b800000 */
[----:B------:R-:W2:Y:S01]  /*25b0*/  LDCU.128 UR16, c[0x0][0xb10] ;  /* 0x00016200ff1077ac */ /* 0x000ea20008000c00 */
[----:B------:R-:W3:Y:S01]  /*25c0*/  LDCU UR23, c[0x0][0xb20] ;  /* 0x00016400ff1777ac */ /* 0x000ee20008000800 */
[----:B------:R-:W4:Y:S01]  /*25d0*/  LDCU UR22, c[0x0][0xb0c] ;  /* 0x00016180ff1677ac */ /* 0x000f220008000800 */
[----:B------:R-:W1:Y:S01]  /*25e0*/  LDCU.64 UR8, c[0x0][0xb28] ;  /* 0x00016500ff0877ac */ /* 0x000e620008000a00 */
[----:B------:R-:W-:Y:S02]  /*25f0*/  UISETP.NE.AND UP3, UPT, UR45, 0x1, UPT ;  /* 0x000000012d00788c */ /* 0x000fe4000bf65270 */
[----:B--2---:R-:W-:Y:S02]  /*2600*/  UIMAD.WIDE.U32 UR6, UR44, UR19, URZ ;  /* 0x000000132c0672a5 */ /* 0x004fe4000f8e00ff */
[----:B------:R-:W-:Y:S02]  /*2610*/  UIMAD.WIDE.U32 UR4, UR46, UR16, URZ ;  /* 0x000000102e0472a5 */ /* 0x000fe4000f8e00ff */
[----:B------:R-:W-:-:S02]  /*2620*/  UISETP.NE.AND UP0, UPT, UR18, 0x1, UPT ;  /* 0x000000011200788c */ /* 0x000fc4000bf05270 */
[----:B------:R-:W-:Y:S01]  /*2630*/  UIMAD.WIDE.U32 UR20, UR42, UR19, URZ ;  /* 0x000000132a1472a5 */ /* 0x000fe2000f8e00ff */
[----:B------:R-:W-:Y:S02]  /*2640*/  UMOV UR6, UR7 ;  /* 0x0000000700067c82 */ /* 0x000fe40008000000 */
[----:B------:R-:W-:Y:S01]  /*2650*/  UMOV UR4, UR5 ;  /* 0x0000000500047c82 */ /* 0x000fe20008000000 */
[----:B---3--:R-:W-:Y:S02]  /*2660*/  USHF.R.U32.HI UR6, URZ, UR23, UR6 ;  /* 0x00000017ff067299 */ /* 0x008fe40008011606 */
[----:B----4-:R-:W-:Y:S02]  /*2670*/  UISETP.NE.AND UP2, UPT, UR22, 0x1, UPT ;  /* 0x000000011600788c */ /* 0x010fe4000bf45270 */
[----:B------:R-:W-:Y:S02]  /*2680*/  USHF.R.U32.HI UR4, URZ, UR17, UR4 ;  /* 0x00000011ff047299 */ /* 0x000fe40008011604 */
[----:B------:R-:W-:-:S02]  /*2690*/  USEL UR5, UR44, UR6, !UP0 ;  /* 0x000000062c057287 */ /* 0x000fc4000c000000 */
[----:B------:R-:W-:Y:S02]  /*26a0*/  USEL UR6, UR46, UR4, !UP2 ;  /* 0x000000042e067287 */ /* 0x000fe4000d000000 */
[----:B-1----:R-:W-:Y:S01]  /*26b0*/  UIMAD.WIDE.U32 UR10, UR5, UR8, URZ ;  /* 0x00000008050a72a5 */ /* 0x002fe2000f8e00ff */
[----:B------:R-:W-:Y:S01]  /*26c0*/  UMOV UR4, UR21 ;  /* 0x0000001500047c82 */ /* 0x000fe20008000000 */
[----:B------:R-:W-:Y:S02]  /*26d0*/  UIMAD.WIDE.U32 UR12, UR43, UR16, URZ ;  /* 0x000000102b0c72a5 */ /* 0x000fe4000f8e00ff */
[----:B------:R-:W-:-:S03]  /*26e0*/  UIMAD.WIDE.U32 UR20, UR6, UR8, URZ ;  /* 0x00000008061472a5 */ /* 0x000fc6000f8e00ff */
[----:B------:R-:W-:Y:S01]  /*26f0*/  UMOV UR10, UR11 ;  /* 0x0000000b000a7c82 */ /* 0x000fe20008000000 */
[----:B------:R-:W-:Y:S02]  /*2700*/  USHF.R.U32.HI UR4, URZ, UR23, UR4 ;  /* 0x00000017ff047299 */ /* 0x000fe40008011604 */
[----:B------:R-:W-:Y:S01]  /*2710*/  @UP3 USHF.R.U32.HI UR5, URZ, UR9, UR10 ;  /* 0x00000009ff053299 */ /* 0x000fe2000801160a */
[----:B------:R-:W-:Y:S01]  /*2720*/  UMOV UR12, UR13 ;  /* 0x0000000d000c7c82 */ /* 0x000fe20008000000 */
[----:B------:R-:W-:Y:S01]  /*2730*/  UMOV UR20, UR21 ;  /* 0x0000001500147c82 */ /* 0x000fe20008000000 */
[----:B------:R-:W-:Y:S02]  /*2740*/  USHF.R.U32.HI UR17, URZ, UR17, UR12 ;  /* 0x00000011ff117299 */ /* 0x000fe4000801160c */
[----:B------:R-:W-:Y:S02]  /*2750*/  USEL UR4, UR42, UR4, !UP0 ;  /* 0x000000042a047287 */ /* 0x000fe4000c000000 */
[----:B------:R-:W-:-:S02]  /*2760*/  @UP3 USHF.R.U32.HI UR6, URZ, UR9, UR20 ;  /* 0x00000009ff063299 */ /* 0x000fc40008011614 */
[----:B------:R-:W-:Y:S02]  /*2770*/  UIMAD UR7, UR45, UR5, URZ ;  /* 0x000000052d0772a4 */ /* 0x000fe4000f8e02ff */
[----:B------:R-:W-:Y:S02]  /*2780*/  USEL UR5, UR43, UR17, !UP2 ;  /* 0x000000112b057287 */ /* 0x000fe4000d000000 */
[----:B------:R-:W-:Y:S02]  /*2790*/  UIMAD UR10, UR45, UR6, URZ ;  /* 0x000000062d0a72a4 */ /* 0x000fe4000f8e02ff */
[----:B------:R-:W-:Y:S02]  /*27a0*/  UISETP.GE.AND UP0, UPT, UR4, UR7, UPT ;  /* 0x000000070400728c */ /* 0x000fe4000bf06270 */
[----:B------:R-:W-:Y:S02]  /*27b0*/  UIMAD.WIDE.U32 UR12, UR4, UR8, URZ ;  /* 0x00000008040c72a5 */ /* 0x000fe4000f8e00ff */
[----:B------:R-:W-:-:S02]  /*27c0*/  UISETP.GE.OR UP0, UPT, UR5, UR10, UP0 ;  /* 0x0000000a0500728c */ /* 0x000fc40008706670 */
        /* <DEDUP_REMOVED lines=19> */
.L_x_42:
[----:B------:R-:W2:Y:S02]  /*2900*/  LDCU UR4, c[0x0][0xb30] ;  /* 0x00016600ff0477ac */ /* 0x000ea40008000800 */
[----:B--2---:R-:W-:-:S09]  /*2910*/  UISETP.NE.AND UP0, UPT, UR4, 0x1, UPT ;  /* 0x000000010400788c */ /* 0x004fd2000bf05270 */
[----:B------:R-:W-:Y:S05]  /*2920*/  BRA.U UP0, `(.L_x_43) ;  /* 0x0000000100447547 */ /* 0x000fea000b800000 */
[----:B------:R-:W2:Y:S01]  /*2930*/  LDCU.128 UR8, c[0x0][0xb10] ;  /* 0x00016200ff0877ac */ /* 0x000ea20008000c00 */
[----:B------:R-:W3:Y:S01]  /*2940*/  LDCU UR12, c[0x0][0xb0c] ;  /* 0x00016180ff0c77ac */ /* 0x000ee20008000800 */
[----:B------:R-:W4:Y:S01]  /*2950*/  LDCU UR13, c[0x0][0xb20] ;  /* 0x00016400ff0d77ac */ /* 0x000f220008000800 */
[----:B--2---:R-:W-:Y:S02]  /*2960*/  UIMAD.WIDE.U32 UR6, UR43, UR8, URZ ;  /* 0x000000082b0672a5 */ /* 0x004fe4000f8e00ff */
[----:B------:R-:W-:Y:S02]  /*2970*/  UIMAD.WIDE.U32 UR4, UR42, UR11, URZ ;  /* 0x0000000b2a0472a5 */ /* 0x000fe4000f8e00ff */
[----:B---3--:R-:W-:Y:S02]  /*2980*/  UISETP.NE.AND UP2, UPT, UR12, 0x1, UPT ;  /* 0x000000010c00788c */ /* 0x008fe4000bf45270 */
[----:B------:R-:W-:Y:S01]  /*2990*/  UISETP.NE.AND UP0, UPT, UR10, 0x1, UPT ;  /* 0x000000010a00788c */ /* 0x000fe2000bf05270 */
[----:B------:R-:W-:-:S02]  /*29a0*/  UMOV UR6, UR7 ;  /* 0x0000000700067c82 */ /* 0x000fc40008000000 */
[----:B------:R-:W-:Y:S01]  /*29b0*/  UMOV UR4, UR5 ;  /* 0x0000000500047c82 */ /* 0x000fe20008000000 */
[----:B------:R-:W-:Y:S02]  /*29c0*/  USHF.R.U32.HI UR9, URZ, UR9, UR6 ;  /* 0x00000009ff097299 */ /* 0x000fe40008011606 */
[----:B----4-:R-:W-:Y:S02]  /*29d0*/  USHF.R.U32.HI UR4, URZ, UR13, UR4 ;  /* 0x0000000dff047299 */ /* 0x010fe40008011604 */
[----:B------:R-:W-:Y:S02]  /*29e0*/  USEL UR5, UR43, UR9, !UP2 ;  /* 0x000000092b057287 */ /* 0x000fe4000d000000 */
[----:B------:R-:W-:-:S04]  /*29f0*/  USEL UR4, UR42, UR4, !UP0 ;  /* 0x000000042a047287 */ /* 0x000fc8000c000000 */
[----:B------:R-:W-:Y:S02]  /*2a00*/  UIADD3 UR6, UPT, UPT, UR5, -UR4, URZ ;  /* 0x8000000405067290 */ /* 0x000fe4000fffe0ff */
[----:B------:R-:W-:Y:S02]  /*2a10*/  UIADD3 UR4, UPT, UPT, -UR5, UR4, URZ ;  /* 0x0000000405047290 */ /* 0x000fe4000fffe1ff */
[----:B------:R-:W-:Y:S02]  /*2a20*/  UIMAD UR42, UR6, UR10, UR42 ;  /* 0x0000000a062a72a4 */ /* 0x000fe4000f8e022a */
[----:B------:R-:W-:-:S12]  /*2a30*/  UIMAD UR43, UR4, UR12, UR43 ;  /* 0x0000000c042b72a4 */ /* 0x000fd8000f8e022b */
.L_x_43:
[----:B------:R-:W-:Y:S01]  /*2a40*/  VIADD R11, R11, 0x1 ;  /* 0x000000010b0b7836 */ /* 0x000fe20000000000 */
[----:B------:R-:W-:Y:S01]  /*2a50*/  R2UR UR4, R82 ;  /* 0x00000000520472ca */ /* 0x000fe200000e0000 */
[----:B------:R-:W-:Y:S01]  /*2a60*/  UIADD3 UR24, UPT, UPT, UR42, UR63, URZ ;  /* 0x0000003f2a187290 */ /* 0x000fe2000fffe0ff */
[----:B------:R-:W-:Y:S02]  /*2a70*/  PLOP3.LUT P1, PT, PT, PT, PT, 0x80, 0x8 ;  /* 0x000000000008781c */ /* 0x000fe40003f2f070 */
[----:B------:R-:W-:-:S04]  /*2a80*/  ISETP.NE.AND P0, PT, R11, 0x2, PT ;  /* 0x000000020b00780c */ /* 0x000fc80003f05270 */
[----:B------:R-:W-:Y:S02]  /*2a90*/  SEL R3, RZ, 0x1, P0 ;  /* 0x00000001ff037807 */ /* 0x000fe40000000000 */
[----:B------:R-:W-:Y:S02]  /*2aa0*/  SEL R11, R11, RZ, P0 ;  /* 0x000000ff0b0b7207 */ /* 0x000fe40000000000 */
[----:B------:R-:W-:Y:S01]  /*2ab0*/  LOP3.LUT R10, R10, R3, RZ, 0x3c, !PT ;  /* 0x000000030a0a7212 */ /* 0x000fe200078e3cff */
[----:B------:R-:W-:Y:S01]  /*2ac0*/  UIADD3 UR20, UPT, UPT, UR43, UR4, URZ ;  /* 0x000000042b147290 */ /* 0x000fe2000fffe0ff */
[----:B------:R-:W-:Y:S11]  /*2ad0*/  BRA.U UP1, `(.L_x_44) ;  /* 0xffffffed01b47547 */ /* 0x000ff6000b83ffff */
[----:B------:R-:W-:Y:S01]  /*2ae0*/  UIADD3 UR14, UPT, UPT, UR14, 0x20, URZ ;  /* 0x000000200e0e7890 */ /* 0x000fe2000fffe0ff */
[----:B------:R-:W-:-:S03]  /*2af0*/  SHF.L.U32 R3, R12, 0x1f, RZ ;  /* 0x0000001f0c037819 */ /* 0x000fc600000006ff */
[----:B------:R-:W-:-:S09]  /*2b00*/  ULEA UR4, UR15, UR14, 0x3 ;  /* 0x0000000e0f047291 */ /* 0x000fd2000f8e18ff */
[----:B------:R-:W2:Y:S02]  /*2b10*/  SYNCS.PHASECHK.TRANS64.TRYWAIT P0, [UR4], R3 ;  /* 0x00000003ff0075a7 */ /* 0x000ea40008001104 */
[----:B--2---:R-:W-:Y:S05]  /*2b20*/  @!P0 BRA `(.L_x_45) ;  /* 0x0000007400c88947 */ /* 0x004fea0003800000 */
.L_x_156:
[----:B------:R-:W-:-:S04]  /*2b30*/  UIADD3 UR4, UPT, UPT, UR15, 0x1, URZ ;  /* 0x000000010f047890 */ /* 0x000fc8000fffe0ff */
[----:B------:R-:W-:-:S04]  /*2b40*/  UISETP.NE.AND UP0, UPT, UR4, 0x4, UPT ;  /* 0x000000040400788c */ /* 0x000fc8000bf05270 */
[----:B------:R-:W-:Y:S02]  /*2b50*/  USEL UR6, URZ, 0x1, UP0 ;  /* 0x00000001ff067887 */ /* 0x000fe40008000000 */
[----:B------:R-:W-:-:S04]  /*2b60*/  USEL UR4, UR4, URZ, UP0 ;  /* 0x000000ff04047287 */ /* 0x000fc80008000000 */
[----:B------:R-:W-:Y:S01]  /*2b70*/  ULEA UR5, UR4, UR14, 0x3 ;  /* 0x0000000e04057291 */ /* 0x000fe2000f8e18ff */
[----:B------:R-:W-:-:S04]  /*2b80*/  LOP3.LUT R2, R12, UR6, RZ, 0x3c, !PT ;  /* 0x000000060c027c12 */ /* 0x000fc8000f8e3cff */
[----:B-1----:R-:W-:-:S04]  /*2b90*/  SHF.L.U32 R3, R2, 0x1f, RZ ;  /* 0x0000001f02037819 */ /* 0x002fc800000006ff */
[----:B------:R-:W1:Y:S02]  /*2ba0*/  SYNCS.PHASECHK.TRANS64.TRYWAIT P0, [UR5], R3 ;  /* 0x00000003ff0075a7 */ /* 0x000e640008001105 */
[----:B-1----:R-:W-:Y:S05]  /*2bb0*/  @!P0 BRA `(.L_x_46) ;  /* 0x0000007400bc8947 */ /* 0x002fea0003800000 */
.L_x_158:
        /* <DEDUP_REMOVED lines=9> */
.L_x_160:
[----:B------:R-:W-:-:S04]  /*2c50*/  UIADD3 UR4, UPT, UPT, UR4, 0x1, URZ ;  /* 0x0000000104047890 */ /* 0x000fc8000fffe0ff */
[----:B------:R-:W-:-:S04]  /*2c60*/  UISETP.NE.AND UP0, UPT, UR4, 0x4, UPT ;  /* 0x000000040400788c */ /* 0x000fc8000bf05270 */
[----:B------:R-:W-:Y:S02]  /*2c70*/  USEL UR5, URZ, 0x1, UP0 ;  /* 0x00000001ff057887 */ /* 0x000fe40008000000 */
[----:B------:R-:W-:-:S04]  /*2c80*/  USEL UR4, UR4, URZ, UP0 ;  /* 0x000000ff04047287 */ /* 0x000fc80008000000 */
[----:B------:R-:W-:Y:S01]  /*2c90*/  ULEA UR4, UR4, UR14, 0x3 ;  /* 0x0000000e04047291 */ /* 0x000fe2000f8e18ff */
[----:B-1----:R-:W-:-:S04]  /*2ca0*/  LOP3.LUT R3, R2, UR5, RZ, 0x3c, !PT ;  /* 0x0000000502037c12 */ /* 0x002fc8000f8e3cff */
[----:B------:R-:W-:Y:S01]  /*2cb0*/  SHF.L.U32 R3, R3, 0x1f, RZ ;  /* 0x0000001f03037819 */ /* 0x000fe200000006ff */
[----:B------:R-:W-:-:S07]  /*2cc0*/  IMAD.U32 R0, RZ, RZ, UR4 ;  /* 0x00000004ff007e24 */ /* 0x000fce000f8e00ff */
.L_x_48:
[----:B-1----:R1:W2:Y:S02]  /*2cd0*/  SYNCS.PHASECHK.TRANS64.TRYWAIT P0, [R0+URZ], R3 ;  /* 0x00000003000075a7 */ /* 0x0022a400080011ff */
[----:B--2---:R-:W-:Y:S05]  /*2ce0*/  @!P0 NANOSLEEP.SYNCS 0x989680 ;  /* 0x009896800000895d */ /* 0x004fea0003900000 */
[----:B------:R-:W2:Y:S02]  /*2cf0*/  @!P0 SYNCS.PHASECHK.TRANS64 P0, [R0+URZ], R3 ;  /* 0x00000003000085a7 */ /* 0x000ea400080010ff */
[----:B--2---:R-:W-:Y:S05]  /*2d00*/  @P0 EXIT ;  /* 0x000000000000094d */ /* 0x004fea0003800000 */
[----:B------:R-:W-:Y:S05]  /*2d10*/  BRA `(.L_x_48) ;  /* 0xfffffffc00ec7947 */ /* 0x000fea000383ffff */
.L_x_22:
[----:B------:R-:W-:-:S04]  /*2d20*/  UISETP.NE.AND UP0, UPT, UR47, URZ, UPT ;  /* 0x000000ff2f00728c */ /* 0x000fc8000bf05270 */
[----:B------:R-:W-:-:S09]  /*2d30*/  UISETP.NE.OR UP0, UPT, UR18, 0x1, UP0 ;  /* 0x000000011200788c */ /* 0x000fd20008705670 */
[----:B------:R-:W-:Y:S05]  /*2d40*/  BRA.U UP0, `(.L_x_49) ;  /* 0x0000000500487547 */ /* 0x000fea000b800000 */
[----:B------:R-:W-:Y:S01]  /*2d50*/  ISETP.GE.U32.AND P2, PT, R0, 0x4, PT ;  /* 0x000000040000780c */ /* 0x000fe20003f46070 */
[----:B------:R-:W-:Y:S01]  /*2d60*/  IMAD.MOV.U32 R12, RZ, RZ, 0x1 ;  /* 0x00000001ff0c7424 */ /* 0x000fe200078e00ff */
[----:B------:R-:W-:Y:S02]  /*2d70*/  CS2R R10, SRZ ;  /* 0x00000000000a7805 */ /* 0x000fe4000001ff00 */
[----:B------:R-:W-:Y:S01]  /*2d80*/  CS2R R8, SRZ ;  /* 0x0000000000087805 */ /* 0x000fe2000001ff00 */
[----:B------:R-:W-:Y:S01]  /*2d90*/  UMOV UR6, 0x400 ;  /* 0x0000040000067882 */ /* 0x000fe20000000000 */
[----:B------:R-:W-:Y:S01]  /*2da0*/  UMOV UR5, URZ ;  /* 0x000000ff00057c82 */ /* 0x000fe20008000000 */
[----:B------:R-:W-:-:S12]  /*2db0*/  ULEA UR6, UR47, UR6, 0x18 ;  /* 0x000000062f067291 */ /* 0x000fd8000f8ec0ff */
.L_x_53:
[----:B------:R-:W-:Y:S02]  /*2dc0*/  LEA R2, R8, UR6, 0x3 ;  /* 0x0000000608027c11 */ /* 0x000fe4000f8e18ff */
[----:B------:R-:W-:-:S03]  /*2dd0*/  SHF.L.U32 R5, R9, 0x1f, RZ ;  /* 0x0000001f09057819 */ /* 0x000fc600000006ff */
[----:B------:R-:W-:Y:S01]  /*2de0*/  VIADD R4, R2, 0x100 ;  /* 0x0000010002047836 */ /* 0x000fe20000000000 */
[----:B------:R-:W1:Y:S02]  /*2df0*/  SYNCS.PHASECHK.TRANS64.TRYWAIT P0, [R2+URZ+0xf0], R5 ;  /* 0x0000f005020075a7 */ /* 0x000e6400080011ff */
[----:B-1----:R-:W-:Y:S05]  /*2e00*/  @!P0 BRA `(.L_x_50) ;  /* 0x0000007400588947 */ /* 0x002fea0003800000 */
.L_x_161:
[----:B------:R-:W-:Y:S01]  /*2e10*/  ULEA UR4, UR5, UR6, 0x3 ;  /* 0x0000000605047291 */ /* 0x000fe2000f8e18ff */
[----:B------:R-:W-:Y:S02]  /*2e20*/  PRMT R4, RZ, 0x654, R4 ;  /* 0x00000654ff047816 */ /* 0x000fe40000000004 */
[----:B-1----:R-:W-:Y:S01]  /*2e30*/  SHF.L.U32 R5, R12, 0x1f, RZ ;  /* 0x0000001f0c057819 */ /* 0x002fe200000006ff */
[----:B------:R-:W-:Y:S01]  /*2e40*/  UIADD3 UR7, UPT, UPT, UR4, 0x90, URZ ;  /* 0x0000009004077890 */ /* 0x000fe2000fffe0ff */
[----:B------:R1:W-:Y:S05]  /*2e50*/  SYNCS.ARRIVE.TRANS64.RED.A1T0 RZ, [R4+URZ], RZ ;  /* 0x000000ff04ff79a7 */ /* 0x0003ea00081004ff */
[----:B------:R-:W-:Y:S01]  /*2e60*/  IMAD.U32 R7, RZ, RZ, UR7 ;  /* 0x00000007ff077e24 */ /* 0x000fe2000f8e00ff */
[----:B------:R-:W2:Y:S04]  /*2e70*/  SYNCS.PHASECHK.TRANS64.TRYWAIT P0, [UR4+0xa0], R5 ;  /* 0x0000a005ff0075a7 */ /* 0x000ea80008001104 */
[----:B------:R-:W-:Y:S01]  /*2e80*/  PRMT R6, R0, 0x654, R7 ;  /* 0x0000065400067816 */ /* 0x000fe20000000007 */
[----:B-1----:R-:W-:Y:S01]  /*2e90*/  @!P2 IMAD.MOV.U32 R4, RZ, RZ, 0x10 ;  /* 0x00000010ff04a424 */ /* 0x002fe200078e00ff */
[----:B--2---:R-:W-:Y:S06]  /*2ea0*/  @!P0 BRA `(.L_x_51) ;  /* 0x0000007400448947 */ /* 0x004fec0003800000 */
.L_x_163:
[----:B------:R-:W-:Y:S01]  /*2eb0*/  ULEA UR8, UR5, UR6, 0x4 ;  /* 0x0000000605087291 */ /* 0x000fe2000f8e20ff */
[----:B------:R-:W-:Y:S01]  /*2ec0*/  SEL R3, R6, R3, !P2 ;  /* 0x0000000306037207 */ /* 0x000fe20005000000 */
[----:B------:R-:W-:Y:S01]  /*2ed0*/  UIADD3 UR9, UPT, UPT, UR4, 0x90, URZ ;  /* 0x0000009004097890 */ /* 0x000fe2000fffe0ff */
[----:B-1----:R-:W-:Y:S01]  /*2ee0*/  LEA R2, R11, UR6, 0x3 ;  /* 0x000000060b027c11 */ /* 0x002fe2000f8e18ff */
[----:B------:R-:W-:Y:S01]  /*2ef0*/  UIADD3 UR8, UPT, UPT, UR8, 0x120, URZ ;  /* 0x0000012008087890 */ /* 0x000fe2000fffe0ff */
[----:B------:R-:W-:Y:S01]  /*2f00*/  SHF.L.U32 R5, R10, 0x1f, RZ ;  /* 0x0000001f0a057819 */ /* 0x000fe200000006ff */
[----:B------:R1:W-:Y:S01]  /*2f10*/  @!P2 SYNCS.ARRIVE.TRANS64.RED RZ, [R3+URZ], R4 ;  /* 0x0000000403ffa9a7 */ /* 0x0003e200080004ff */
[----:B------:R-:W-:Y:S01]  /*2f20*/  UIADD3 UR4, UPT, UPT, UR5, 0x1, URZ ;  /* 0x0000000105047890 */ /* 0x000fe2000fffe0ff */
[----:B------:R-:W-:-:S03]  /*2f30*/  VIADD R8, R8, 0x1 ;  /* 0x0000000108087836 */ /* 0x000fc60000000000 */
[----:B------:R-:W-:Y:S02]  /*2f40*/  UISETP.NE.AND UP0, UPT, UR4, 0x2, UPT ;  /* 0x000000020400788c */ /* 0x000fe4000bf05270 */
[----:B------:R-:W-:Y:S06]  /*2f50*/  UGETNEXTWORKID.BROADCAST [UR8], [UR9] ;  /* 0x00000000080073ca */ /* 0x000fec0008000100 */
[----:B------:R-:W-:Y:S01]  /*2f60*/  USEL UR7, URZ, 0x1, UP0 ;  /* 0x00000001ff077887 */ /* 0x000fe20008000000 */
[----:B------:R-:W-:Y:S01]  /*2f70*/  ISETP.NE.AND P0, PT, R8, 0x2, PT ;  /* 0x000000020800780c */ /* 0x000fe20003f05270 */
[----:B------:R-:W-:Y:S01]  /*2f80*/  USEL UR5, UR4, URZ, UP0 ;  /* 0x000000ff04057287 */ /* 0x000fe20008000000 */
[----:B------:R-:W2:Y:S03]  /*2f90*/  SYNCS.PHASECHK.TRANS64.TRYWAIT P1, [R2+URZ+0x90], R5 ;  /* 0x00009005020075a7 */ /* 0x000ea600080211ff */
[----:B------:R-:W-:Y:S01]  /*2fa0*/  LOP3.LUT R12, R12, UR7, RZ, 0x3c, !PT ;  /* 0x000000070c0c7c12 */ /* 0x000fe2000f8e3cff */
[----:B-12---:R-:W-:Y:S07]  /*2fb0*/  @!P1 BRA `(.L_x_52) ;  /* 0x0000007400189947 */ /* 0x006fee0003800000 */
.L_x_164:
[C---:B------:R-:W-:Y:S01]  /*2fc0*/  LEA R4, R11.reuse, UR6, 0x4 ;  /* 0x000000060b047c11 */ /* 0x040fe2000f8e20ff */
[----:B-1----:R-:W-:Y:S01]  /*2fd0*/  VIADD R2, R2, 0xa0 ;  /* 0x000000a002027836 */ /* 0x002fe20000000000 */
[----:B------:R-:W-:Y:S01]  /*2fe0*/  SEL R8, R8, RZ, P0 ;  /* 0x000000ff08087207 */ /* 0x000fe20000000000 */
[----:B------:R-:W-:-:S03]  /*2ff0*/  VIADD R11, R11, 0x1 ;  /* 0x000000010b0b7836 */ /* 0x000fc60000000000 */
[----:B------:R-:W1:Y:S01]  /*3000*/  LDS.128 R4, [R4+0x120] ;  /* 0x0001200004047984 */ /* 0x000e620000000c00 */
[----:B------:R-:W-:Y:S02]  /*3010*/  PRMT R2, RZ, 0x654, R2 ;  /* 0x00000654ff027816 */ /* 0x000fe40000000002 */
[C---:B------:R-:W-:Y:S01]  /*3020*/  ISETP.NE.AND P1, PT, R11.reuse, 0x2, PT ;  /* 0x000000020b00780c */ /* 0x040fe20003f25270 */
[----:B------:R-:W-:Y:S01]  /*3030*/  @!PT LDS RZ, [RZ] ;  /* 0x00000000fffff984 */ /* 0x000fe20000000800 */
[----:B------:R-:W-:Y:S01]  /*3040*/  @!PT LDS RZ, [RZ] ;  /* 0x00000000fffff984 */ /* 0x000fe20000000800 */
[----:B------:R-:W-:Y:S01]  /*3050*/  @!PT LDS RZ, [RZ] ;  /* 0x00000000fffff984 */ /* 0x000fe20000000800 */
[----:B------:R-:W-:Y:S01]  /*3060*/  @!PT LDS RZ, [RZ] ;  /* 0x00000000fffff984 */ /* 0x000fe20000000800 */
[----:B------:R2:W-:Y:S06]  /*3070*/  MEMBAR.ALL.CTA ;  /* 0x0000000000007992 */ /* 0x0005ec0000008000 */
[----:B--2---:R-:W2:Y:S01]  /*3080*/  FENCE.VIEW.ASYNC.S ;  /* 0x00000000000073c6 */ /* 0x004ea20000000000 */
[----:B------:R-:W-:Y:S01]  /*3090*/  SEL R11, R11, RZ, P1 ;  /* 0x000000ff0b0b7207 */ /* 0x000fe20000800000 */
[----:B--2---:R2:W-:Y:S01]  /*30a0*/  SYNCS.ARRIVE.TRANS64.RED.A1T0 RZ, [R2+URZ], RZ ;  /* 0x000000ff02ff79a7 */ /* 0x0045e200081004ff */
[----:B-1----:R-:W-:-:S02]  /*30b0*/  LOP3.LUT P3, RZ, R6, 0x1, RZ, 0xc0, !PT ;  /* 0x0000000106ff7812 */ /* 0x002fc4000786c0ff */
[----:B------:R-:W-:-:S04]  /*30c0*/  SEL R5, RZ, 0x1, P1 ;  /* 0x00000001ff057807 */ /* 0x000fc80000800000 */
[----:B------:R-:W-:Y:S02]  /*30d0*/  LOP3.LUT R10, R10, R5, RZ, 0x3c, !PT ;  /* 0x000000050a0a7212 */ /* 0x000fe400078e3cff */
[----:B--2---:R-:W-:-:S04]  /*30e0*/  SEL R2, RZ, 0x1, P0 ;  /* 0x00000001ff027807 */ /* 0x004fc80000000000 */
[----:B------:R-:W-:Y:S01]  /*30f0*/  LOP3.LUT R9, R9, R2, RZ, 0x3c, !PT ;  /* 0x0000000209097212 */ /* 0x000fe200078e3cff */
[----:B------:R-:W-:Y:S06]  /*3100*/  @P3 BRA `(.L_x_53) ;  /* 0xfffffffc002c3947 */ /* 0x000fec000383ffff */
[----:B------:R-:W-:Y:S01]  /*3110*/  ULEA UR4, UR5, UR6, 0x3 ;  /* 0x0000000605047291 */ /* 0x000fe2000f8e18ff */
[----:B------:R-:W-:-:S08]  /*3120*/  SHF.L.U32 R3, R12, 0x1f, RZ ;  /* 0x0000001f0c037819 */ /* 0x000fd000000006ff */
[----:B------:R-:W1:Y:S02]  /*3130*/  SYNCS.PHASECHK.TRANS64 P0, [UR4+0xa0], R3 ;  /* 0x0000a003ff0075a7 */ /* 0x000e640008001004 */
[----:B-1----:R-:W-:Y:S05]  /*3140*/  @P0 BRA `(.L_x_54) ;  /* 0x0000000000080947 */ /* 0x002fea0003800000 */
[----:B------:R-:W1:Y:S02]  /*3150*/  SYNCS.PHASECHK.TRANS64.TRYWAIT P0, [UR4+0xa0], R3 ;  /* 0x0000a003ff0075a7 */ /* 0x000e640008001104 */
[----:B-1----:R-:W-:Y:S05]  /*3160*/  @!P0 BRA `(.L_x_55) ;  /* 0x0000007000c08947 */ /* 0x002fea0003800000 */
.L_x_54:
[----:B------:R-:W-:-:S04]  /*3170*/  UIADD3 UR7, UPT, UPT, UR5, 0x1, URZ ;  /* 0x0000000105077890 */ /* 0x000fc8000fffe0ff */
[----:B------:R-:W-:-:S04]  /*3180*/  UISETP.NE.AND UP0, UPT, UR7, 0x2, UPT ;  /* 0x000000020700788c */ /* 0x000fc8000bf05270 */
[----:B------:R-:W-:Y:S02]  /*3190*/  USEL UR8, URZ, 0x1, UP0 ;  /* 0x00000001ff087887 */ /* 0x000fe40008000000 */
[----:B------:R-:W-:-:S04]  /*31a0*/  USEL UR7, UR7, URZ, UP0 ;  /* 0x000000ff07077287 */ /* 0x000fc80008000000 */
[----:B------:R-:W-:Y:S01]  /*31b0*/  ULEA UR7, UR7, UR6, 0x3 ;  /* 0x0000000607077291 */ /* 0x000fe2000f8e18ff */
[----:B-1----:R-:W-:-:S04]  /*31c0*/  LOP3.LUT R3, R12, UR8, RZ, 0x3c, !PT ;  /* 0x000000080c037c12 */ /* 0x002fc8000f8e3cff */
[----:B------:R-:W-:-:S04]  /*31d0*/  SHF.L.U32 R0, R3, 0x1f, RZ ;  /* 0x0000001f03007819 */ /* 0x000fc800000006ff */
[----:B------:R-:W1:Y:S02]  /*31e0*/  SYNCS.PHASECHK.TRANS64 P0, [UR7+0xa0], R0 ;  /* 0x0000a000ff0075a7 */ /* 0x000e640008001007 */
[----:B-1----:R-:W-:Y:S05]  /*31f0*/  @P0 EXIT ;  /* 0x000000000000094d */ /* 0x002fea0003800000 */
[----:B------:R-:W-:Y:S02]  /*3200*/  SHF.L.U32 R3, R3, 0x1f, RZ ;  /* 0x0000001f03037819 */ /* 0x000fe400000006ff */
[----:B------:R-:W-:-:S07]  /*3210*/  MOV R0, UR7 ;  /* 0x0000000700007c02 */ /* 0x000fce0008000f00 */
.L_x_56:
[----:B-1----:R1:W2:Y:S02]  /*3220*/  SYNCS.PHASECHK.TRANS64.TRYWAIT P0, [R0+URZ+0xa0], R3 ;  /* 0x0000a003000075a7 */ /* 0x0022a400080011ff */
[----:B--2---:R-:W-:Y:S05]  /*3230*/  @!P0 NANOSLEEP.SYNCS 0x989680 ;  /* 0x009896800000895d */ /* 0x004fea0003900000 */
[----:B------:R-:W2:Y:S02]  /*3240*/  @!P0 SYNCS.PHASECHK.TRANS64 P0, [R0+URZ+0xa0], R3 ;  /* 0x0000a003000085a7 */ /* 0x000ea400080010ff */
[----:B--2---:R-:W-:Y:S05]  /*3250*/  @P0 EXIT ;  /* 0x000000000000094d */ /* 0x004fea0003800000 */
[----:B------:R-:W-:Y:S05]  /*3260*/  BRA `(.L_x_56) ;  /* 0xfffffffc00ec7947 */ /* 0x000fea000383ffff */
.L_x_49:
[----:B------:R-:W-:Y:S05]  /*3270*/  BRA.U UP4, `(.L_x_57) ;  /* 0x0000001504487547 */ /* 0x000fea000b800000 */
[----:B------:R-:W-:Y:S01]  /*3280*/  UMOV UR4, 0x40 ;  /* 0x0000004000047882 */ /* 0x000fe20000000000 */
[----:B------:R-:W-:Y:S01]  /*3290*/  NOP ;  /* 0x0000000000007918 */ /* 0x000fe20000000000 */
[----:B------:R-:W-:Y:S01]  /*32a0*/  ULEA UR5, UR47, UR4, 0x18 ;  /* 0x000000042f057291 */ /* 0x000fe2000f8ec0ff */
[----:B------:R-:W-:Y:S02]  /*32b0*/  UMOV UR6, 0x400 ;  /* 0x0000040000067882 */ /* 0x000fe40000000000 */
[----:B------:R-:W-:-:S06]  /*32c0*/  ULEA UR6, UR47, UR6, 0x18 ;  /* 0x000000062f067291 */ /* 0x000fcc000f8ec0ff */
[----:B------:R-:W1:Y:S02]  /*32d0*/  LDS.U8 R0, [UR5+0x1c] ;  /* 0x00001c05ff007984 */ /* 0x000e640008000000 */
[----:B-1----:R-:W-:-:S13]  /*32e0*/  ISETP.NE.AND P0, PT, R0, RZ, PT ;  /* 0x000000ff0000720c */ /* 0x002fda0003f05270 */
[----:B------:R-:W-:Y:S05]  /*32f0*/  @P0 BRA `(.L_x_58) ;  /* 0x0000000400080947 */ /* 0x000fea0003800000 */
[----:B------:R-:W-:Y:S02]  /*3300*/  UISETP.NE.U32.AND UP1, UPT, UR68, 0x1, UPT ;  /* 0x000000014400788c */ /* 0x000fe4000bf25070 */
[----:B------:R-:W-:-:S07]  /*3310*/  UIADD3 UR7, UPT, UPT, UR5, 0x8, URZ ;  /* 0x0000000805077890 */ /* 0x000fce000fffe0ff */
[----:B------:R-:W-:Y:S05]  /*3320*/  BRA.U !UP1, `(.L_x_59) ;  /* 0x00000001099c7547 */ /* 0x000fea000b800000 */
[----:B------:R-:W-:Y:S01]  /*3330*/  ELECT P0, URZ, PT ;  /* 0x0000000000ff782f */ /* 0x000fe20003800000 */
[----:B------:R-:W-:-:S12]  /*3340*/  BSSY B0, `(.L_x_59) ;  /* 0x0000025000007945 */ /* 0x000fd80003800000 */
[----:B------:R-:W-:Y:S05]  /*3350*/  @!P0 BRA `(.L_x_60) ;  /* 0x00000000008c8947 */ /* 0x000fea0003800000 */
[----:B------:R-:W-:-:S05]  /*3360*/  UMOV UR4, 0x10 ;  /* 0x0000001000047882 */ /* 0x000fca0000000000 */
[----:B------:R-:W-:Y:S04]  /*3370*/  DEPBAR.LE SB1, 0x36 ;  /* 0x00009d800000791a */ /* 0x000fe80000000000 */
[----:B------:R-:W1:Y:S02]  /*3380*/  UTCATOMSWS.2CTA.FIND_AND_SET.ALIGN UP0, UR4, UR4 ;  /* 0x00000004000475e3 */ /* 0x000e640008200800 */
[----:B-1----:R-:W-:Y:S01]  /*3390*/  MOV R11, UR4 ;  /* 0x00000004000b7c02 */ /* 0x002fe20008000f00 */
[----:B------:R-:W-:Y:S06]  /*33a0*/  BRA.U UP0, `(.L_x_61) ;  /* 0x0000000100187547 */ /* 0x000fec000b800000 */
.L_x_62:
[----:B------:R-:W-:Y:S05]  /*33b0*/  NANOSLEEP 0x64 ;  /* 0x000000640000795d */ /* 0x000fea0003800000 */
[----:B------:R-:W-:-:S05]  /*33c0*/  UMOV UR4, 0x10 ;  /* 0x0000001000047882 */ /* 0x000fca0000000000 */
[----:B------:R-:W-:Y:S04]  /*33d0*/  DEPBAR.LE SB1, 0x36 ;  /* 0x00009d800000791a */ /* 0x000fe80000000000 */
[----:B------:R-:W1:Y:S02]  /*33e0*/  UTCATOMSWS.2CTA.FIND_AND_SET.ALIGN UP0, UR4, UR4 ;  /* 0x00000004000475e3 */ /* 0x000e640008200800 */
[----:B-1----:R-:W-:Y:S01]  /*33f0*/  MOV R11, UR4 ;  /* 0x00000004000b7c02 */ /* 0x002fe20008000f00 */
[----:B------:R-:W-:Y:S05]  /*3400*/  BRA.U !UP0, `(.L_x_62) ;  /* 0xfffffffd08e87547 */ /* 0x000fea000b83ffff */
.L_x_61:
[----:B------:R-:W1:Y:S01]  /*3410*/  LDS R7, [UR5+0x10] ;  /* 0x00001005ff077984 */ /* 0x000e620008000800 */
[----:B------:R-:W-:Y:S01]  /*3420*/  IMAD.U32 R5, RZ, RZ, UR6 ;  /* 0x00000006ff057e24 */ /* 0x000fe2000f8e00ff */
[----:B------:R-:W-:-:S03]  /*3430*/  MOV R4, UR69 ;  /* 0x0000004500047c02 */ /* 0x000fc60008000f00 */
[----:B------:R-:W-:Y:S01]  /*3440*/  VIADD R5, R5, 0x140 ;  /* 0x0000014005057836 */ /* 0x000fe20000000000 */
[----:B-1----:R-:W-:-:S04]  /*3450*/  SHF.L.U32 R7, R7, 0x1f, RZ ;  /* 0x0000001f07077819 */ /* 0x002fc800000006ff */
[----:B------:R-:W1:Y:S02]  /*3460*/  SYNCS.PHASECHK.TRANS64.TRYWAIT P0, [UR5+0x8], R7 ;  /* 0x00000807ff0075a7 */ /* 0x000e640008001105 */
[----:B-1----:R-:W-:Y:S05]  /*3470*/  @P0 BRA `(.L_x_63) ;  /* 0x0000000000080947 */ /* 0x002fea0003800000 */
[----:B------:R-:W1:Y:S02]  /*3480*/  SYNCS.PHASECHK.TRANS64.TRYWAIT P0, [UR5+0x8], R7 ;  /* 0x00000807ff0075a7 */ /* 0x000e640008001105 */
[----:B-1----:R-:W-:Y:S05]  /*3490*/  @!P0 BRA `(.L_x_64) ;  /* 0x00000070000c8947 */ /* 0x002fea0003800000 */
.L_x_63:
[----:B-1----:R-:W-:Y:S01]  /*34a0*/  HFMA2 R0, -RZ, RZ, 0, 5.9604644775390625e-08 ;  /* 0x00000001ff007431 */ /* 0x002fe200000001ff */
[----:B------:R-:W-:Y:S01]  /*34b0*/  UPRMT UR4, UR69, 0x654, UR7 ;  /* 0x0000065445047896 */ /* 0x000fe20008000007 */
[----:B------:R-:W-:Y:S01]  /*34c0*/  IMAD.MOV.U32 R8, RZ, RZ, 0xffff ;  /* 0x0000ffffff087424 */ /* 0x000fe200078e00ff */
[----:B------:R-:W-:Y:S01]  /*34d0*/  PRMT R4, R4, 0x654, R5 ;  /* 0x0000065404047816 */ /* 0x000fe20000000005 */
[----:B------:R-:W-:Y:S02]  /*34e0*/  IMAD.MOV.U32 R6, RZ, RZ, 0x4 ;  /* 0x00000004ff067424 */ /* 0x000fe400078e00ff */
[----:B------:R-:W-:Y:S01]  /*34f0*/  IMAD.SHL.U32 R9, R11, 0x20, RZ ;  /* 0x000000200b097824 */ /* 0x000fe200078e00ff */
[----:B------:R-:W-:Y:S02]  /*3500*/  MOV R5, UR4 ;  /* 0x0000000400057c02 */ /* 0x000fe40008000f00 */
[-C--:B------:R-:W-:Y:S01]  /*3510*/  SHF.L.U32 R8, R8, R11.reuse, RZ ;  /* 0x0000000b08087219 */ /* 0x080fe200000006ff */
[----:B------:R1:W-:Y:S01]  /*3520*/  SYNCS.ARRIVE.TRANS64.RED RZ, [UR4], R6 ;  /* 0x00000006ffff79a7 */ /* 0x0003e20008000404 */
[----:B------:R-:W-:Y:S01]  /*3530*/  SHF.L.U32 R7, R0, R11, RZ ;  /* 0x0000000b00077219 */ /* 0x000fe200000006ff */
[----:B------:R1:W-:Y:S04]  /*3540*/  STS [UR6+0x140], R9 ;  /* 0x00014009ff007988 */ /* 0x0003e80008000806 */
[----:B------:R1:W-:Y:S04]  /*3550*/  STAS [R4.64], R11 ;  /* 0x0000000b04007dbd */ /* 0x0003e8000c0008ff */
[----:B------:R1:W-:Y:S04]  /*3560*/  ATOMS.OR RZ, [UR5+0x14], R8 ;  /* 0x00001408ffff798c */ /* 0x0003e8000b000005 */
[----:B------:R1:W-:Y:S04]  /*3570*/  ATOMS.OR RZ, [UR5+0x18], R7 ;  /* 0x00001807ffff798c */ /* 0x0003e8000b000005 */
[----:B------:R1:W-:Y:S02]  /*3580*/  ATOMS.XOR RZ, [UR5+0x10], R0 ;  /* 0x00001000ffff798c */ /* 0x0003e4000b800005 */
.L_x_60:
[----:B------:R-:W-:Y:S05]  /*3590*/  BSYNC B0 ;  /* 0x0000000000007941 */ /* 0x000fea0003800000 */
.L_x_59:
[----:B------:R-:W-:Y:S05]  /*35a0*/  BRA.U UP1, `(.L_x_65) ;  /* 0x00000001016c7547 */ /* 0x000fea000b800000 */
[----:B------:R-:W-:-:S03]  /*35b0*/  UMOV UR4, 0xffffffff ;  /* 0xffffffff00047882 */ /* 0x000fc60000000000 */
[----:B------:R-:W-:Y:S05]  /*35c0*/  BRA.DIV UR4, `(.L_x_66) ;  /* 0x0000006e04d87947 */ /* 0x000fea000b800000 */
[----:B------:R-:W-:-:S13]  /*35d0*/  ELECT P0, URZ, PT ;  /* 0x0000000000ff782f */ /* 0x000fda0003800000 */
.L_x_168:
[----:B------:R-:W-:Y:S05]  /*35e0*/  @!P0 BRA `(.L_x_65) ;  /* 0x00000000005c8947 */ /* 0x000fea0003800000 */
[----:B-1----:R-:W1:Y:S02]  /*35f0*/  LDS R5, [UR5+0x10] ;  /* 0x00001005ff057984 */ /* 0x002e640008000800 */
[----:B-1----:R-:W-:-:S04]  /*3600*/  SHF.L.U32 R5, R5, 0x1f, RZ ;  /* 0x0000001f05057819 */ /* 0x002fc800000006ff */
[----:B------:R-:W1:Y:S02]  /*3610*/  SYNCS.PHASECHK.TRANS64.TRYWAIT P0, [UR5+0x8], R5 ;  /* 0x00000805ff0075a7 */ /* 0x000e640008001105 */
[----:B-1----:R-:W-:Y:S05]  /*3620*/  @P0 BRA `(.L_x_67) ;  /* 0x0000000000080947 */ /* 0x002fea0003800000 */
[----:B------:R-:W1:Y:S02]  /*3630*/  SYNCS.PHASECHK.TRANS64.TRYWAIT P0, [UR5+0x8], R5 ;  /* 0x00000805ff0075a7 */ /* 0x000e640008001105 */
[----:B-1----:R-:W-:Y:S05]  /*3640*/  @!P0 BRA `(.L_x_68) ;  /* 0x0000006c00dc8947 */ /* 0x002fea0003800000 */
.L_x_67:
[----:B------:R-:W2:Y:S01]  /*3650*/  LDS R7, [UR6+0x140] ;  /* 0x00014006ff077984 */ /* 0x000ea20008000800 */
[----:B-1----:R-:W-:Y:S02]  /*3660*/  HFMA2 R0, -RZ, RZ, 0, 5.9604644775390625e-08 ;  /* 0x00000001ff007431 */ /* 0x002fe400000001ff */
[----:B------:R-:W-:Y:S01]  /*3670*/  IMAD.MOV.U32 R4, RZ, RZ, 0xffff ;  /* 0x0000ffffff047424 */ /* 0x000fe200078e00ff */
[----:B------:R-:W-:Y:S01]  /*3680*/  UPRMT UR4, UR69, 0x654, UR7 ;  /* 0x0000065445047896 */ /* 0x000fe20008000007 */
[----:B--2---:R-:W-:-:S03]  /*3690*/  IMAD.SHL.U32 R5, R7, 0x20, RZ ;  /* 0x0000002007057824 */ /* 0x004fc600078e00ff */
[-C--:B------:R-:W-:Y:S02]  /*36a0*/  SHF.L.U32 R4, R4, R7.reuse, RZ ;  /* 0x0000000704047219 */ /* 0x080fe400000006ff */
[----:B------:R-:W-:Y:S01]  /*36b0*/  SHF.L.U32 R7, R0, R7, RZ ;  /* 0x0000000700077219 */ /* 0x000fe200000006ff */
[----:B------:R2:W-:Y:S04]  /*36c0*/  STS [UR6+0x140], R5 ;  /* 0x00014005ff007988 */ /* 0x0005e80008000806 */
[----:B------:R2:W-:Y:S04]  /*36d0*/  ATOMS.OR RZ, [UR5+0x14], R4 ;  /* 0x00001404ffff798c */ /* 0x0005e8000b000005 */
[----:B------:R2:W-:Y:S01]  /*36e0*/  ATOMS.OR RZ, [UR5+0x18], R7 ;  /* 0x00001807ffff798c */ /* 0x0005e2000b000005 */
[----:B------:R-:W-:Y:S03]  /*36f0*/  SYNCS.ARRIVE.TRANS64.RED.A1T0 RZ, [UR4], RZ ;  /* 0x000000ffffff79a7 */ /* 0x000fe60008100404 */
[----:B------:R2:W-:Y:S01]  /*3700*/  ATOMS.XOR RZ, [UR5+0x10], R0 ;  /* 0x00001000ffff798c */ /* 0x0005e2000b800005 */
[----:B------:R-:W-:Y:S05]  /*3710*/  BRA `(.L_x_65) ;  /* 0x0000000000107947 */ /* 0x000fea0003800000 */
.L_x_58:
[----:B------:R-:W-:Y:S02]  /*3720*/  MOV R0, 0xffffffff ;  /* 0xffffffff00007802 */ /* 0x000fe40000000f00 */
[----:B------:R-:W-:-:S03]  /*3730*/  MOV R4, 0x3760 ;  /* 0x0000376000047802 */ /* 0x000fc60000000f00 */
[----:B------:R1:W-:Y:S04]  /*3740*/  STS [UR6+0x140], R0 ;  /* 0x00014000ff007988 */ /* 0x0003e80008000806 */
[----:B-1---5:R-:W-:Y:S05]  /*3750*/  CALL.REL.NOINC `($__internal_1_$__cuda_sm10x_tcgen05_guardrail_trap_phase_invalid_during_alloc) ;  /* 0x0000007400b07944 */ /* 0x022fea0003c00000 */
.L_x_65:
[----:B------:R-:W-:Y:S05]  /*3760*/  WARPSYNC.ALL ;  /* 0x0000000000007948 */ /* 0x000fea0003800000 */
[----:B------:R-:W3:Y:S01]  /*3770*/  S2UR UR4, SR_CgaCtaId ;  /* 0x00000000000479c3 */ /* 0x000ee20000008800 */
[----:B------:R-:W-:Y:S01]  /*3780*/  UMOV UR41, 0x400 ;  /* 0x0000040000297882 */ /* 0x000fe20000000000 */
[----:B------:R-:W-:-:S06]  /*3790*/  NOP ;  /* 0x0000000000007918 */ /* 0x000fcc0000000000 */
[----:B------:R-:W-:Y:S06]  /*37a0*/  BAR.ARV 0x6, 0xa0 ;  /* 0x0182800000007b1d */ /* 0x000fec0000002000 */
[----:B------:R-:W4:Y:S01]  /*37b0*/  LDCU UR6, c[0x0][0x38c] ;  /* 0x00007180ff0677ac */ /* 0x000f220008000800 */
[----:B------:R-:W-:Y:S01]  /*37c0*/  LOP3.LUT R3, R3, 0xffff, RZ, 0xc0, !PT ;  /* 0x0000ffff03037812 */ /* 0x000fe200078ec0ff */
[----:B-1----:R-:W-:Y:S01]  /*37d0*/  IMAD.MOV.U32 R9, RZ, RZ, 0x1 ;  /* 0x00000001ff097424 */ /* 0x002fe200078e00ff */
[----:B------:R-:W-:Y:S01]  /*37e0*/  LOP3.LUT R2, R2, 0xffff, RZ, 0xc0, !PT ;  /* 0x0000ffff02027812 */ /* 0x000fe200078ec0ff */
[----:B------:R-:W-:Y:S01]  /*37f0*/  IMAD.MOV.U32 R8, RZ, RZ, RZ ;  /* 0x000000ffff087224 */ /* 0x000fe200078e00ff */
[----:B------:R-:W-:Y:S01]  /*3800*/  R2UR UR43, R3 ;  /* 0x00000000032b72ca */ /* 0x000fe200000e0000 */
[----:B------:R-:W-:Y:S01]  /*3810*/  UMOV UR47, URZ ;  /* 0x000000ff002f7c82 */ /* 0x000fe20008000000 */
[----:B------:R-:W-:-:S02]  /*3820*/  R2UR UR65, R2 ;  /* 0x00000000024172ca */ /* 0x000fc400000e0000 */
[----:B------:R-:W-:Y:S01]  /*3830*/  CS2R R2, SRZ ;  /* 0x0000000000027805 */ /* 0x000fe2000001ff00 */
[----:B------:R-:W-:Y:S01]  /*3840*/  UMOV UR38, URZ ;  /* 0x000000ff00267c82 */ /* 0x000fe20008000000 */
[----:B---3--:R-:W-:Y:S01]  /*3850*/  ULEA UR41, UR4, UR41, 0x18 ;  /* 0x0000002904297291 */ /* 0x008fe2000f8ec0ff */
[----:B------:R-:W-:Y:S01]  /*3860*/  UMOV UR37, URZ ;  /* 0x000000ff00257c82 */ /* 0x000fe20008000000 */
[----:B------:R-:W-:Y:S02]  /*3870*/  UISETP.NE.AND UP3, UPT, UR68, URZ, UPT ;  /* 0x000000ff4400728c */ /* 0x000fe4000bf65270 */
[----:B------:R-:W-:Y:S02]  /*3880*/  UIADD3 UR5, UPT, UPT, UR41, 0x8400, URZ ;  /* 0x0000840029057890 */ /* 0x000fe4000fffe0ff */
[----:B------:R-:W-:-:S03]  /*3890*/  UIADD3 UR4, UPT, UPT, UR41, 0x18400, URZ ;  /* 0x0001840029047890 */ /* 0x000fc6000fffe0ff */
[----:B--2---:R-:W1:Y:S01]  /*38a0*/  LDS R0, [UR41+0x140] ;  /* 0x00014029ff007984 */ /* 0x004e620008000800 */
[----:B----4-:R-:W-:Y:S02]  /*38b0*/  UIADD3 UR6, UPT, UPT, UR6, 0x7f, URZ ;  /* 0x0000007f06067890 */ /* 0x010fe4000fffe0ff */
[----:B------:R-:W-:Y:S02]  /*38c0*/  USHF.R.U32.HI UR5, URZ, 0x4, UR5 ;  /* 0x00000004ff057899 */ /* 0x000fe40008011605 */
[----:B------:R-:W-:Y:S02]  /*38d0*/  USHF.R.S32.HI UR64, URZ, 0x1f, UR6 ;  /* 0x0000001fff407899 */ /* 0x000fe40008011406 */
[----:B------:R-:W-:Y:S02]  /*38e0*/  USHF.R.U32.HI UR4, URZ, 0x4, UR4 ;  /* 0x00000004ff047899 */ /* 0x000fe40008011604 */
[----:B------:R-:W-:Y:S02]  /*38f0*/  ULEA.HI UR64, UR64, UR6, URZ, 0x7 ;  /* 0x0000000640407291 */ /* 0x000fe4000f8f38ff */
[----:B------:R-:W-:-:S02]  /*3900*/  ULOP3.LUT UR5, UR5, 0x3fff, URZ, 0xc0, !UPT ;  /* 0x00003fff05057892 */ /* 0x000fc4000f8ec0ff */
[----:B------:R-:W-:Y:S02]  /*3910*/  USHF.R.S32.HI UR64, URZ, 0x7, UR64 ;  /* 0x00000007ff407899 */ /* 0x000fe40008011440 */
[----:B------:R-:W-:Y:S02]  /*3920*/  ULOP3.LUT UR45, UR4, 0x3fff, URZ, 0xc0, !UPT ;  /* 0x00003fff042d7892 */ /* 0x000fe4000f8ec0ff */
[----:B------:R-:W-:Y:S01]  /*3930*/  UISETP.LT.AND UP0, UPT, UR64, 0x1, UPT ;  /* 0x000000014000788c */ /* 0x000fe2000bf01270 */
[----:B------:R-:W-:Y:S01]  /*3940*/  UMOV UR62, 0x0 ;  /* 0x00000000003e7882 */ /* 0x000fe20000000000 */
        /* <DEDUP_REMOVED lines=9> */
[----:B------:R-:W-:-:S02]  /*39e0*/  ULOP3.LUT UR44, UR5, 0x10000, URZ, 0xfc, !UPT ;  /* 0x00010000052c7892 */ /* 0x000fc4000f8efcff */
[----:B------:R-:W-:Y:S02]  /*39f0*/  ULOP3.LUT UR45, UR45, 0x10000, URZ, 0xfc, !UPT ;  /* 0x000100002d2d7892 */ /* 0x000fe4000f8efcff */
[----:B------:R-:W-:Y:S01]  /*3a00*/  USEL UR66, UR64, 0x1, !UP0 ;  /* 0x0000000140427887 */ /* 0x000fe2000c000000 */
[----:B------:R-:W-:Y:S01]  /*3a10*/  UMOV UR52, 0x0 ;  /* 0x0000000000347882 */ /* 0x000fe20000000000 */
[----:B------:R-:W-:Y:S01]  /*3a20*/  UMOV UR53, 0x8400490 ;  /* 0x0840049000357882 */ /* 0x000fe20000000000 */
[----:B------:R-:W-:Y:S01]  /*3a30*/  UMOV UR50, 0x0 ;  /* 0x0000000000327882 */ /* 0x000fe20000000000 */
[----:B------:R-:W-:Y:S01]  /*3a40*/  UMOV UR51, 0x8400490 ;  /* 0x0840049000337882 */ /* 0x000fe20000000000 */
[----:B------:R-:W-:Y:S01]  /*3a50*/  UMOV UR48, 0x0 ;  /* 0x0000000000307882 */ /* 0x000fe20000000000 */
[----:B-1----:R-:W-:Y:S01]  /*3a60*/  R2UR UR67, R0 ;  /* 0x00000000004372ca */ /* 0x002fe200000e0000 */
[----:B------:R-:W-:-:S14]  /*3a70*/  UMOV UR49, 0x8400490 ;  /* 0x0840049000317882 */ /* 0x000fdc0000000000 */
.L_x_76:
[C---:B------:R-:W-:Y:S02]  /*3a80*/  LEA R0, R8.reuse, UR41, 0x3 ;  /* 0x0000002908007c11 */ /* 0x040fe4000f8e18ff */
[----:B------:R-:W-:Y:S02]  /*3a90*/  SHF.L.U32 R5, R3, 0x1f, RZ ;  /* 0x0000001f03057819 */ /* 0x000fe400000006ff */
[----:B------:R-:W-:Y:S02]  /*3aa0*/  LEA R4, R8, UR41, 0x4 ;  /* 0x0000002908047c11 */ /* 0x000fe4000f8e20ff */
[----:B------:R-:W1:Y:S02]  /*3ab0*/  SYNCS.PHASECHK.TRANS64.TRYWAIT P0, [R0+URZ+0x90], R5 ;  /* 0x00009005000075a7 */ /* 0x000e6400080011ff */
[----:B-1-3--:R-:W-:Y:S05]  /*3ac0*/  @!P0 BRA `(.L_x_69) ;  /* 0x0000006800d48947 */ /* 0x00afea0003800000 */
.L_x_169:
[----:B-1----:R-:W1:Y:S01]  /*3ad0*/  LDS.128 R4, [R4+0x120] ;  /* 0x0001200004047984 */ /* 0x002e620000000c00 */
[----:B------:R-:W-:Y:S02]  /*3ae0*/  VIADD R0, R0, 0xa0 ;  /* 0x000000a000007836 */ /* 0x000fe40000000000 */
[----:B------:R-:W-:Y:S01]  /*3af0*/  VIADD R8, R8, 0x1 ;  /* 0x0000000108087836 */ /* 0x000fe20000000000 */
[----:B------:R-:W-:Y:S01]  /*3b00*/  @!PT LDS RZ, [RZ] ;  /* 0x00000000fffff984 */ /* 0x000fe20000000800 */
[----:B------:R-:W-:Y:S01]  /*3b10*/  @!PT LDS RZ, [RZ] ;  /* 0x00000000fffff984 */ /* 0x000fe20000000800 */
[----:B------:R-:W-:Y:S01]  /*3b20*/  @!PT LDS RZ, [RZ] ;  /* 0x00000000fffff984 */ /* 0x000fe20000000800 */
[----:B------:R-:W-:Y:S01]  /*3b30*/  @!PT LDS RZ, [RZ] ;  /* 0x00000000fffff984 */ /* 0x000fe20000000800 */
[----:B------:R2:W-:Y:S06]  /*3b40*/  MEMBAR.ALL.CTA ;  /* 0x0000000000007992 */ /* 0x0005ec0000008000 */
[----:B--2---:R-:W2:Y:S01]  /*3b50*/  FENCE.VIEW.ASYNC.S ;  /* 0x00000000000073c6 */ /* 0x004ea20000000000 */
[----:B------:R-:W-:-:S04]  /*3b60*/  PRMT R0, RZ, 0x654, R0 ;  /* 0x00000654ff007816 */ /* 0x000fc80000000000 */
[----:B--2---:R2:W-:Y:S01]  /*3b70*/  SYNCS.ARRIVE.TRANS64.RED.A1T0 RZ, [R0+URZ], RZ ;  /* 0x000000ff00ff79a7 */ /* 0x0045e200081004ff */
[----:B-1----:R-:W-:Y:S01]  /*3b80*/  LOP3.LUT P1, RZ, R6, 0x1, RZ, 0xc0, !PT ;  /* 0x0000000106ff7812 */ /* 0x002fe2000782c0ff */
[----:B--2---:R-:W-:-:S12]  /*3b90*/  BRA.U UP3, `(.L_x_70) ;  /* 0x0000000503587547 */ /* 0x004fd8000b800000 */
[----:B------:R-:W1:Y:S01]  /*3ba0*/  LDCU UR4, c[0x0][0x38c] ;  /* 0x00007180ff0477ac */ /* 0x000e620008000800 */
[----:B------:R-:W-:Y:S02]  /*3bb0*/  PLOP3.LUT P2, PT, PT, PT, PT, 0x80, 0x8 ;  /* 0x000000000008781c */ /* 0x000fe40003f4f070 */
[----:B------:R-:W-:Y:S01]  /*3bc0*/  SHF.L.U32 R5, R9, 0x1f, RZ ;  /* 0x0000001f09057819 */ /* 0x000fe200000006ff */
[----:B------:R-:W-:Y:S02]  /*3bd0*/  ULEA UR46, UR47, UR41, 0x3 ;  /* 0x000000292f2e7291 */ /* 0x000fe4000f8e18ff */
[----:B------:R-:W-:Y:S02]  /*3be0*/  ULEA UR36, UR47, UR67, 0x7 ;  /* 0x000000432f247291 */ /* 0x000fe4000f8e38ff */
[----:B-1----:R-:W-:-:S06]  /*3bf0*/  UISETP.GE.AND UP0, UPT, UR4, 0x1, UPT ;  /* 0x000000010400788c */ /* 0x002fcc000bf06270 */
[----:B------:R-:W-:-:S05]  /*3c00*/  PLOP3.LUT P0, PT, PT, PT, UP0, 0x80, 0x8 ;  /* 0x000000000008781c */ /* 0x000fca0003f0f008 */
[----:B------:R-:W-:-:S08]  /*3c10*/  @UP0 ULEA UR4, UR38, UR41, 0x3 ;  /* 0x0000002926040291 */ /* 0x000fd0000f8e18ff */
[----:B------:R-:W-:-:S04]  /*3c20*/  @P0 SHF.L.U32 R0, R2, 0x1f, RZ ;  /* 0x0000001f02000819 */ /* 0x000fc800000006ff */
[----:B------:R1:W2:Y:S01]  /*3c30*/  @P0 SYNCS.PHASECHK.TRANS64.TRYWAIT P2, [UR4], R0 ;  /* 0x00000000ff0005a7 */ /* 0x0002a20008041104 */
[----:B------:R-:W3:Y:S02]  /*3c40*/  SYNCS.PHASECHK.TRANS64.TRYWAIT P0, [UR46+0xd0], R5 ;  /* 0x0000d005ff0075a7 */ /* 0x000ee4000800112e */
[----:B-123--:R-:W-:Y:S05]  /*3c50*/  @!P0 BRA `(.L_x_71) ;  /* 0x0000006800848947 */ /* 0x00efea0003800000 */
.L_x_171:
[----:B------:R-:W-:Y:S01]  /*3c60*/  UMOV UR42, UR37 ;  /* 0x00000025002a7c82 */ /* 0x000fe20008000000 */
[----:B------:R-:W-:Y:S05]  /*3c70*/  BRA.U !UP0, `(.L_x_72) ;  /* 0x0000000508107547 */ /* 0x000fea000b800000 */
[----:B------:R-:W-:Y:S02]  /*3c80*/  UIADD3 UR42, UPT, UPT, UR66, UR37, URZ ;  /* 0x00000025422a7290 */ /* 0x000fe4000fffe0ff */
[----:B------:R-:W-:Y:S01]  /*3c90*/  UPLOP3.LUT UP2, UPT, UPT, UPT, UPT, 0x40, 0x4 ;  /* 0x000000000004789c */ /* 0x000fe20003f4e870 */
[----:B------:R-:W-:Y:S01]  /*3ca0*/  UMOV UR39, UR64 ;  /* 0x0000004000277c82 */ /* 0x000fe20008000000 */
[----:B------:R-:W-:-:S09]  /*3cb0*/  UMOV UR5, UR38 ;  /* 0x0000002600057c82 */ /* 0x000fd20008000000 */
.L_x_75:
[----:B------:R-:W-:Y:S01]  /*3cc0*/  ULEA UR7, UR5, UR41, 0x3 ;  /* 0x0000002905077291 */ /* 0x000fe2000f8e18ff */
[----:B--23--:R-:W-:Y:S11]  /*3cd0*/  @P2 BRA `(.L_x_73) ;  /* 0x00000000000c2947 */ /* 0x00cff60003800000 */
[----:B-1----:R-:W-:Y:S04]  /*3ce0*/  SHF.L.U32 R5, R2, 0x1f, RZ ;  /* 0x0000001f02057819 */ /* 0x002fe800000006ff */
[----:B------:R-:W1:Y:S02]  /*3cf0*/  SYNCS.PHASECHK.TRANS64.TRYWAIT P0, [UR7], R5 ;  /* 0x00000005ff0075a7 */ /* 0x000e640008001107 */
[----:B-1----:R-:W-:Y:S05]  /*3d00*/  @!P0 BRA `(.L_x_74) ;  /* 0x0000006800708947 */ /* 0x002fea0003800000 */
.L_x_73:
[----:B------:R-:W-:Y:S01]  /*3d10*/  UISETP.NE.AND UP0, UPT, UR39, 0x1, UPT ;  /* 0x000000012700788c */ /* 0x000fe2000bf05270 */
[----:B------:R-:W-:Y:S01]  /*3d20*/  PLOP3.LUT P2, PT, PT, PT, PT, 0x80, 0x8 ;  /* 0x000000000008781c */ /* 0x000fe20003f4f070 */
[----:B------:R-:W-:Y:S02]  /*3d30*/  UIADD3 UR4, UPT, UPT, UR5, 0x1, URZ ;  /* 0x0000000105047890 */ /* 0x000fe4000fffe0ff */
[----:B------:R-:W-:Y:S02]  /*3d40*/  UIADD3 UR40, UPT, UPT, UR7, 0x20, URZ ;  /* 0x0000002007287890 */ /* 0x000fe4000fffe0ff */
[----:B------:R-:W-:Y:S01]  /*3d50*/  UISETP.NE.AND UP1, UPT, UR4, 0x4, UPT ;  /* 0x000000040400788c */ /* 0x000fe2000bf25270 */
[----:B------:R-:W-:Y:S01]  /*3d60*/  PLOP3.LUT P0, PT, PT, PT, UP0, 0x80, 0x8 ;  /* 0x000000000008781c */ /* 0x000fe20003f0f008 */
[----:B------:R-:W-:Y:S02]  /*3d70*/  UIADD3 UR37, UPT, UPT, UR37, 0x1, URZ ;  /* 0x0000000125257890 */ /* 0x000fe4000fffe0ff */
[----:B------:R-:W-:Y:S02]  /*3d80*/  USEL UR6, URZ, 0x1, UP1 ;  /* 0x00000001ff067887 */ /* 0x000fe40008800000 */
[----:B------:R-:W-:Y:S02]  /*3d90*/  USEL UR38, UR4, URZ, UP1 ;  /* 0x000000ff04267287 */ /* 0x000fe40008800000 */
[----:B------:R-:W-:Y:S02]  /*3da0*/  UIADD3 UR39, UPT, UPT, UR39, -0x1, URZ ;  /* 0xffffffff27277890 */ /* 0x000fe4000fffe0ff */
[----:B------:R-:W-:Y:S01]  /*3db0*/  @UP0 ULEA UR4, UR38, UR41, 0x3 ;  /* 0x0000002926040291 */ /* 0x000fe2000f8e18ff */
[----:B------:R-:W-:Y:S01]  /*3dc0*/  LOP3.LUT R2, R2, UR6, RZ, 0x3c, !PT ;  /* 0x0000000602027c12 */ /* 0x000fe2000f8e3cff */
[----:B------:R-:W-:Y:S02]  /*3dd0*/  ULEA UR6, UR5, UR45, 0xb ;  /* 0x0000002d05067291 */ /* 0x000fe4000f8e58ff */
[----:B------:R-:W-:Y:S01]  /*3de0*/  UISETP.NE.AND UP0, UPT, UR37, UR42, UPT ;  /* 0x0000002a2500728c */ /* 0x000fe2000bf05270 */
[----:B-1----:R-:W-:Y:S01]  /*3df0*/  @P0 SHF.L.U32 R0, R2, 0x1f, RZ ;  /* 0x0000001f02000819 */ /* 0x002fe200000006ff */
[----:B------:R-:W-:Y:S02]  /*3e00*/  UIADD3 UR34, UPT, UPT, UR6, 0x2, URZ ;  /* 0x0000000206227890 */ /* 0x000fe4000fffe0ff */
[----:B------:R-:W-:Y:S01]  /*3e10*/  UIADD3 UR30, UPT, UPT, UR6, 0x4, URZ ;  /* 0x00000004061e7890 */ /* 0x000fe2000fffe0ff */
[----:B------:R2:W3:Y:S01]  /*3e20*/  @P0 SYNCS.PHASECHK.TRANS64.TRYWAIT P2, [UR4], R0 ;  /* 0x00000000ff0005a7 */ /* 0x0004e20008041104 */
[----:B------:R-:W-:Y:S02]  /*3e30*/  ULEA UR4, UR5, UR44, 0xa ;  /* 0x0000002c05047291 */ /* 0x000fe4000f8e50ff */
[----:B------:R-:W-:Y:S02]  /*3e40*/  UIADD3 UR26, UPT, UPT, UR6, 0x6, URZ ;  /* 0x00000006061a7890 */ /* 0x000fe4000fffe0ff */
        /* <DEDUP_REMOVED lines=10> */
[----:B------:R-:W-:Y:S01]  /*3ef0*/  UIADD3 UR8, UPT, UPT, UR4, 0x206, URZ ;  /* 0x0000020604087890 */ /* 0x000fe2000fffe0ff */
[----:B------:R-:W-:Y:S01]  /*3f00*/  UMOV UR7, 0x40004040 ;  /* 0x4000404000077882 */ /* 0x000fe20000000000 */
[----:B------:R-:W-:Y:S01]  /*3f10*/  UMOV UR5, 0x40004040 ;  /* 0x4000404000057882 */ /* 0x000fe20000000000 */
[----:B------:R-:W-:Y:S01]  /*3f20*/  UMOV UR35, 0x40004040 ;  /* 0x4000404000237882 */ /* 0x000fe20000000000 */
[----:B------:R1:W-:Y:S01]  /*3f30*/  UTCHMMA.2CTA gdesc[UR4], gdesc[UR6], tmem[UR36], tmem[UR62], idesc[UR63], UP2 ;  /* 0x00ff3e06040075ea */ /* 0x0003e20009200024 */
[----:B------:R-:W-:Y:S01]  /*3f40*/  UPLOP3.LUT UP2, UPT, UPT, UPT, UPT, 0x80, 0x8 ;  /* 0x000000000008789c */ /* 0x000fe20003f4f070 */
[----:B------:R-:W-:Y:S01]  /*3f50*/  UMOV UR33, 0x40004040 ;  /* 0x4000404000217882 */ /* 0x000fe20000000000 */
[----:B------:R-:W-:Y:S01]  /*3f60*/  UMOV UR31, 0x40004040 ;  /* 0x40004040001f7882 */ /* 0x000fe20000000000 */
[----:B------:R2:W-:Y:S01]  /*3f70*/  UTCHMMA.2CTA gdesc[UR32], gdesc[UR34], tmem[UR36], tmem[UR60], idesc[UR61], UPT ;  /* 0x00ff3c22200075ea */ /* 0x0005e2000ba00024 */
        /* <DEDUP_REMOVED lines=14> */
[----:B------:R-:W-:Y:S01]  /*4060*/  UMOV UR9, 0x40004040 ;  /* 0x4000404000097882 */ /* 0x000fe20000000000 */
[----:B------:R2:W-:Y:S01]  /*4070*/  UTCHMMA.2CTA gdesc[UR12], gdesc[UR14], tmem[UR36], tmem[UR50], idesc[UR51], UPT ;  /* 0x00ff320e0c0075ea */ /* 0x0005e2000ba00024 */
[----:B------:R2:W-:Y:S01]  /*4080*/  UTCHMMA.2CTA gdesc[UR8], gdesc[UR10], tmem[UR36], tmem[UR48], idesc[UR49], UPT ;  /* 0x00ff300a080075ea */ /* 0x0005e2000ba00024 */
[----:B------:R2:W-:Y:S01]  /*4090*/  UTCBAR.2CTA.MULTICAST [UR40], URZ, UR43 ;  /* 0x000000ff280073e9 */ /* 0x0005e2000820082b */
[----:B-1----:R-:W-:Y:S01]  /*40a0*/  UMOV UR5, UR38 ;  /* 0x0000002600057c82 */ /* 0x002fe20008000000 */
[----:B------:R-:W-:Y:S05]  /*40b0*/  BRA.U UP0, `(.L_x_75) ;  /* 0xfffffffd00007547 */ /* 0x000fea000b83ffff */
.L_x_72:
[----:B------:R-:W-:Y:S01]  /*40c0*/  UIADD3 UR4, UPT, UPT, UR46, 0xb0, URZ ;  /* 0x000000b02e047890 */ /* 0x000fe2000fffe0ff */
[----:B------:R-:W-:-:S08]  /*40d0*/  UMOV UR37, UR42 ;  /* 0x0000002a00257c82 */ /* 0x000fd00008000000 */
[----:B------:R4:W-:Y:S01]  /*40e0*/  UTCBAR.2CTA.MULTICAST [UR4], URZ, UR65 ;  /* 0x000000ff040073e9 */ /* 0x0009e20008200841 */
[----:B------:R-:W-:Y:S02]  /*40f0*/  NOP ;  /* 0x0000000000007918 */ /* 0x000fe40000000000 */
.L_x_70:
[----:B----4-:R-:W-:Y:S01]  /*4100*/  UIADD3 UR4, UPT, UPT, UR47, 0x1, URZ ;  /* 0x000000012f047890 */ /* 0x010fe2000fffe0ff */
[----:B------:R-:W-:-:S03]  /*4110*/  ISETP.NE.AND P0, PT, R8, 0x2, PT ;  /* 0x000000020800780c */ /* 0x000fc60003f05270 */
[----:B------:R-:W-:Y:S01]  /*4120*/  UISETP.NE.AND UP0, UPT, UR4, 0x4, UPT ;  /* 0x000000040400788c */ /* 0x000fe2000bf05270 */
[----:B-12---:R-:W-:Y:S02]  /*4130*/  SEL R0, RZ, 0x1, P0 ;  /* 0x00000001ff007807 */ /* 0x006fe40000000000 */
[----:B------:R-:W-:Y:S01]  /*4140*/  SEL R8, R8, RZ, P0 ;  /* 0x000000ff08087207 */ /* 0x000fe20000000000 */
[----:B------:R-:W-:Y:S01]  /*4150*/  USEL UR5, URZ, 0x1, UP0 ;  /* 0x00000001ff057887 */ /* 0x000fe20008000000 */
[----:B------:R-:W-:Y:S01]  /*4160*/  LOP3.LUT R3, R3, R0, RZ, 0x3c, !PT ;  /* 0x0000000003037212 */ /* 0x000fe200078e3cff */
[----:B------:R-:W-:-:S04]  /*4170*/  USEL UR47, UR4, URZ, UP0 ;  /* 0x000000ff042f7287 */ /* 0x000fc80008000000 */
[----:B------:R-:W-:Y:S01]  /*4180*/  LOP3.LUT R9, R9, UR5, RZ, 0x3c, !PT ;  /* 0x0000000509097c12 */ /* 0x000fe2000f8e3cff */
[----:B------:R-:W-:Y:S07]  /*4190*/  @P1 BRA `(.L_x_76) ;  /* 0xfffffff800381947 */ /* 0x000fee000383ffff */
[----:B------:R-:W1:Y:S01]  /*41a0*/  S2UR UR8, SR_CgaCtaId ;  /* 0x00000000000879c3 */ /* 0x000e620000008800 */
[----:B------:R-:W-:Y:S01]  /*41b0*/  ELECT P0, URZ, PT ;  /* 0x0000000000ff782f */ /* 0x000fe20003800000 */
[----:B------:R-:W-:Y:S01]  /*41c0*/  HFMA2 R0, -RZ, RZ, 0, 5.9604644775390625e-08 ;  /* 0x00000001ff007431 */ /* 0x000fe200000001ff */
[----:B------:R-:W-:-:S05]  /*41d0*/  UMOV UR4, 0x40 ;  /* 0x0000004000047882 */ /* 0x000fca0000000000 */
[----:B------:R-:W-:Y:S01]  /*41e0*/  UVIRTCOUNT.DEALLOC.SMPOOL 0x80 ;  /* 0x000000800000784c */ /* 0x000fe20000000000 */
[----:B------:R-:W-:Y:S02]  /*41f0*/  UISETP.NE.AND UP1, UPT, UR68, URZ, UPT ;  /* 0x000000ff4400728c */ /* 0x000fe4000bf25270 */
[----:B-1----:R-:W-:-:S09]  /*4200*/  ULEA UR8, UR8, UR4, 0x18 ;  /* 0x0000000408087291 */ /* 0x002fd2000f8ec0ff */
[----:B------:R1:W-:Y:S01]  /*4210*/  @P0 STS.U8 [UR8+0x1c], R0 ;  /* 0x00001c00ff000988 */ /* 0x0003e20008000008 */
[----:B------:R-:W-:Y:S05]  /*4220*/  BRA.U UP1, `(.L_x_77) ;  /* 0x0000000101a07547 */ /* 0x000fea000b800000 */
[----:B------:R-:W-:Y:S01]  /*4230*/  UIADD3 UR7, UPT, UPT, UR41, 0xd0, URZ ;  /* 0x000000d029077890 */ /* 0x000fe2000fffe0ff */
[----:B------:R-:W-:-:S03]  /*4240*/  SHF.L.U32 R3, R9, 0x1f, RZ ;  /* 0x0000001f09037819 */ /* 0x000fc600000006ff */
[----:B------:R-:W-:-:S09]  /*4250*/  ULEA UR4, UR47, UR7, 0x3 ;  /* 0x000000072f047291 */ /* 0x000fd2000f8e18ff */
[----:B------:R-:W2:Y:S02]  /*4260*/  SYNCS.PHASECHK.TRANS64.TRYWAIT P0, [UR4], R3 ;  /* 0x00000003ff0075a7 */ /* 0x000ea40008001104 */
[----:B--2---:R-:W-:Y:S05]  /*4270*/  @!P0 BRA `(.L_x_78) ;  /* 0x00000064002c8947 */ /* 0x004fea0003800000 */
.L_x_174:
        /* <DEDUP_REMOVED lines=9> */
.L_x_176:
        /* <DEDUP_REMOVED lines=9> */
.L_x_178:
[----:B------:R-:W-:-:S04]  /*43a0*/  UIADD3 UR4, UPT, UPT, UR4, 0x1, URZ ;  /* 0x0000000104047890 */ /* 0x000fc8000fffe0ff */
[----:B------:R-:W-:-:S04]  /*43b0*/  UISETP.NE.AND UP0, UPT, UR4, 0x4, UPT ;  /* 0x000000040400788c */ /* 0x000fc8000bf05270 */
[----:B------:R-:W-:Y:S02]  /*43c0*/  USEL UR5, URZ, 0x1, UP0 ;  /* 0x00000001ff057887 */ /* 0x000fe40008000000 */
[----:B------:R-:W-:-:S04]  /*43d0*/  USEL UR4, UR4, URZ, UP0 ;  /* 0x000000ff04047287 */ /* 0x000fc80008000000 */
[----:B------:R-:W-:Y:S01]  /*43e0*/  ULEA UR4, UR4, UR7, 0x3 ;  /* 0x0000000704047291 */ /* 0x000fe2000f8e18ff */
[----:B-1----:R-:W-:-:S04]  /*43f0*/  LOP3.LUT R3, R2, UR5, RZ, 0x3c, !PT ;  /* 0x0000000502037c12 */ /* 0x002fc8000f8e3cff */
[----:B------:R-:W-:Y:S01]  /*4400*/  SHF.L.U32 R3, R3, 0x1f, RZ ;  /* 0x0000001f03037819 */ /* 0x000fe200000006ff */
[----:B------:R-:W-:-:S04]  /*4410*/  IMAD.U32 R0, RZ, RZ, UR4 ;  /* 0x00000004ff007e24 */ /* 0x000fc8000f8e00ff */
[----:B------:R1:W2:Y:S03]  /*4420*/  SYNCS.PHASECHK.TRANS64.TRYWAIT P0, [R0+URZ], R3 ;  /* 0x00000003000075a7 */ /* 0x0002a600080011ff */
[----:B--2---:R-:W-:Y:S05]  /*4430*/  @!P0 NANOSLEEP.SYNCS 0x989680 ;  /* 0x009896800000895d */ /* 0x004fea0003900000 */
[----:B------:R-:W2:Y:S02]  /*4440*/  @!P0 SYNCS.PHASECHK.TRANS64 P0, [R0+URZ], R3 ;  /* 0x00000003000085a7 */ /* 0x000ea400080010ff */
[----:B--2---:R-:W-:Y:S05]  /*4450*/  @P0 BRA `(.L_x_81) ;  /* 0x0000000000200947 */ /* 0x004fea0003800000 */
.L_x_82:
[----:B--2---:R2:W4:Y:S02]  /*4460*/  SYNCS.PHASECHK.TRANS64.TRYWAIT P0, [R0+URZ], R3 ;  /* 0x00000003000075a7 */ /* 0x00452400080011ff */
[----:B----4-:R-:W-:Y:S05]  /*4470*/  @!P0 NANOSLEEP.SYNCS 0x989680 ;  /* 0x009896800000895d */ /* 0x010fea0003900000 */
[----:B------:R-:W4:Y:S02]  /*4480*/  @!P0 SYNCS.PHASECHK.TRANS64 P0, [R0+URZ], R3 ;  /* 0x00000003000085a7 */ /* 0x000f2400080010ff */
[----:B----4-:R-:W-:Y:S05]  /*4490*/  @!P0 BRA `(.L_x_82) ;  /* 0xfffffffc00f08947 */ /* 0x010fea000383ffff */
[----:B------:R-:W-:Y:S05]  /*44a0*/  BRA `(.L_x_81) ;  /* 0x00000000000c7947 */ /* 0x000fea0003800000 */
.L_x_77:
[----:B------:R-:W-:-:S04]  /*44b0*/  UIADD3 UR4, UPT, UPT, UR41, 0x110, URZ ;  /* 0x0000011029047890 */ /* 0x000fc8000fffe0ff */
[----:B------:R-:W-:-:S09]  /*44c0*/  UPRMT UR4, UR69, 0x654, UR4 ;  /* 0x0000065445047896 */ /* 0x000fd20008000004 */
[----:B------:R-:W-:Y:S03]  /*44d0*/  SYNCS.ARRIVE.TRANS64.RED.A1T0 RZ, [UR4], RZ ;  /* 0x000000ffffff79a7 */ /* 0x000fe60008100404 */
.L_x_81:
[----:B-12---:R-:W-:Y:S01]  /*44e0*/  SHF.L.U32 R3, RZ, 0x1f, RZ ;  /* 0x0000001fff037819 */ /* 0x006fe200000006ff */
[----:B------:R-:W-:Y:S01]  /*44f0*/  UIADD3 UR4, UPT, UPT, UR41, 0x110, URZ ;  /* 0x0000011029047890 */ /* 0x000fe2000fffe0ff */
[----:B------:R-:W-:Y:S02]  /*4500*/  PLOP3.LUT P0, PT, PT, PT, UP1, 0x80, 0x8 ;  /* 0x000000000008781c */ /* 0x000fe40003f0f018 */
[----:B------:R-:W1:Y:S02]  /*4510*/  SYNCS.PHASECHK.TRANS64.TRYWAIT P1, [UR41+0x110], R3 ;  /* 0x00011003ff0075a7 */ /* 0x000e640008021129 */
[----:B-1----:R-:W-:Y:S09]  /*4520*/  @!P1 BRA `(.L_x_83) ;  /* 0x0000006000c89947 */ /* 0x002ff20003800000 */
.L_x_180:
[----:B------:R-:W-:Y:S01]  /*4530*/  @!UP1 UPRMT UR4, UR69, 0x654, UR4 ;  /* 0x0000065445049896 */ /* 0x000fe20008000004 */
[----:B------:R-:W-:Y:S01]  /*4540*/  UMOV UR5, 0xffff ;  /* 0x0000ffff00057882 */ /* 0x000fe20000000000 */
[----:B------:R-:W-:-:S07]  /*4550*/  UMOV UR6, 0x1 ;  /* 0x0000000100067882 */ /* 0x000fce0000000000 */
[----:B------:R-:W-:Y:S01]  /*4560*/  @!P0 SYNCS.ARRIVE.TRANS64.RED.A1T0 RZ, [UR4], RZ ;  /* 0x000000ffffff89a7 */ /* 0x000fe20008100404 */
[----:B------:R-:W-:Y:S01]  /*4570*/  NOP ;  /* 0x0000000000007918 */ /* 0x000fe20000000000 */
[----:B-1----:R-:W1:Y:S01]  /*4580*/  LDS R0, [UR8+0x14] ;  /* 0x00001408ff007984 */ /* 0x002e620008000800 */
[----:B------:R-:W-:-:S04]  /*4590*/  ULOP3.LUT UR4, UR67, 0xffff, URZ, 0xc0, !UPT ;  /* 0x0000ffff43047892 */ /* 0x000fc8000f8ec0ff */
[----:B------:R-:W-:-:S04]  /*45a0*/  USHF.R.U32.HI UR4, URZ, 0x5, UR4 ;  /* 0x00000005ff047899 */ /* 0x000fc80008011604 */
[----:B------:R-:W-:Y:S02]  /*45b0*/  USHF.L.U32 UR5, UR5, UR4, URZ ;  /* 0x0000000405057299 */ /* 0x000fe400080006ff */
[----:B------:R-:W-:-:S04]  /*45c0*/  USHF.L.U32 UR4, UR6, UR4, URZ ;  /* 0x0000000406047299 */ /* 0x000fc800080006ff */
[----:B-1----:R-:W-:-:S04]  /*45d0*/  LOP3.LUT R0, R0, UR5, RZ, 0xc0, !PT ;  /* 0x0000000500007c12 */ /* 0x002fc8000f8ec0ff */
[----:B------:R-:W-:-:S13]  /*45e0*/  ISETP.NE.AND P0, PT, R0, UR5, PT ;  /* 0x0000000500007c0c */ /* 0x000fda000bf05270 */
[----:B------:R-:W-:Y:S05]  /*45f0*/  @P0 BRA `(.L_x_84) ;  /* 0x0000000000580947 */ /* 0x000fea0003800000 */
[----:B------:R-:W1:Y:S02]  /*4600*/  LDS R0, [UR8+0x18] ;  /* 0x00001808ff007984 */ /* 0x000e640008000800 */
[----:B-1----:R-:W-:-:S04]  /*4610*/  LOP3.LUT R0, R0, UR4, RZ, 0xc0, !PT ;  /* 0x0000000400007c12 */ /* 0x002fc8000f8ec0ff */
[----:B------:R-:W-:-:S13]  /*4620*/  ISETP.NE.AND P0, PT, R0, UR4, PT ;  /* 0x0000000400007c0c */ /* 0x000fda000bf05270 */
[----:B------:R-:W-:Y:S05]  /*4630*/  @P0 BRA `(.L_x_85) ;  /* 0x00000000003c0947 */ /* 0x000fea0003800000 */
[----:B------:R-:W1:Y:S01]  /*4640*/  S2R R2, SR_LANEID ;  /* 0x0000000000027919 */ /* 0x000e620000000000 */
[----:B------:R-:W-:Y:S01]  /*4650*/  ULOP3.LUT UR5, URZ, UR5, URZ, 0x33, !UPT ;  /* 0x00000005ff057292 */ /* 0x000fe2000f8e33ff */
[----:B------:R-:W-:Y:S01]  /*4660*/  LOP3.LUT R4, RZ, UR4, RZ, 0x33, !PT ;  /* 0x00000004ff047c12 */ /* 0x000fe2000f8e33ff */
[----:B------:R-:W-:Y:S02]  /*4670*/  VOTEU.ANY UR4, UPT, PT ;  /* 0x0000000000047886 */ /* 0x000fe400038e0100 */
[----:B------:R-:W-:Y:S01]  /*4680*/  UFLO.U32 UR4, UR4 ;  /* 0x00000004000472bd */ /* 0x000fe200080e0000 */
[----:B------:R-:W2:Y:S01]  /*4690*/  REDUX UR6, R4 ;  /* 0x00000000040673c4 */ /* 0x000ea20000000000 */
[----:B------:R-:W-:-:S06]  /*46a0*/  IMAD.U32 R0, RZ, RZ, UR5 ;  /* 0x00000005ff007e24 */ /* 0x000fcc000f8e00ff */
[----:B------:R4:W-:Y:S01]  /*46b0*/  UTCATOMSWS.AND URZ, UR5 ;  /* 0x0000000500ff79e3 */ /* 0x0009e20008000000 */
[----:B------:R-:W3:Y:S01]  /*46c0*/  REDUX UR7, R0 ;  /* 0x00000000000773c4 */ /* 0x000ee20000000000 */
[----:B-1----:R-:W-:Y:S01]  /*46d0*/  ISETP.EQ.U32.AND P0, PT, R2, UR4, PT ;  /* 0x0000000402007c0c */ /* 0x002fe2000bf02070 */
[----:B--2---:R-:W-:Y:S01]  /*46e0*/  IMAD.U32 R2, RZ, RZ, UR6 ;  /* 0x00000006ff027e24 */ /* 0x004fe2000f8e00ff */
[----:B---3--:R-:W-:-:S11]  /*46f0*/  MOV R3, UR7 ;  /* 0x0000000700037c02 */ /* 0x008fd60008000f00 */
[----:B------:R4:W-:Y:S04]  /*4700*/  @P0 ATOMS.AND RZ, [UR8+0x14], R3 ;  /* 0x00001403ffff098c */ /* 0x0009e8000a800008 */
[----:B------:R4:W-:Y:S01]  /*4710*/  @P0 ATOMS.AND RZ, [UR8+0x18], R2 ;  /* 0x00001802ffff098c */ /* 0x0009e2000a800008 */
[----:B------:R-:W-:Y:S05]  /*4720*/  BRA `(.L_x_86) ;  /* 0x0000000000147947 */ /* 0x000fea0003800000 */
.L_x_85:
[----:B------:R-:W-:Y:S02]  /*4730*/  MOV R2, 0x4750 ;  /* 0x0000475000027802 */ /* 0x000fe40000000f00 */
[----:B---3-5:R-:W-:Y:S05]  /*4740*/  CALL.REL.NOINC `($__internal_0_$__cuda_sm10x_tcgen05_guardrail_trap_col_being_dealloced_not_returned_by_alloc) ;  /* 0x0000006400a87944 */ /* 0x028fea0003c00000 */
[----:B------:R-:W-:Y:S05]  /*4750*/  BRA `(.L_x_86) ;  /* 0x0000000000087947 */ /* 0x000fea0003800000 */
.L_x_84:
[----:B------:R-:W-:Y:S02]  /*4760*/  MOV R2, 0x4780 ;  /* 0x0000478000027802 */ /* 0x000fe40000000f00 */
[----:B---3-5:R-:W-:Y:S05]  /*4770*/  CALL.REL.NOINC `($__internal_2_$__cuda_sm10x_tcgen05_guardrail_trap_unallocated_columns_being_dealloced) ;  /* 0x0000006400b47944 */ /* 0x028fea0003c00000 */
.L_x_86:
[----:B------:R-:W-:Y:S01]  /*4780*/  NOP ;  /* 0x0000000000007918 */ /* 0x000fe20000000000 */
[----:B----4-:R-:W-:Y:S05]  /*4790*/  EXIT ;  /* 0x000000000000794d */ /* 0x010fea0003800000 */
.L_x_57:
[----:B------:R-:W-:-:S09]  /*47a0*/  UISETP.NE.OR UP0, UPT, UR18, 0x3, !UP3 ;  /* 0x000000031200788c */ /* 0x000fd2000df05670 */
[----:B------:R-:W-:Y:S05]  /*47b0*/  BRA.U UP0, `(.L_x_87) ;  /* 0x0000001100b87547 */ /* 0x000fea000b800000 */
[----:B------:R-:W1:Y:S01]  /*47c0*/  LDCU UR31, c[0x0][0x370] ;  /* 0x00006e00ff1f77ac */ /* 0x000e620008000800 */
[----:B------:R-:W2:Y:S01]  /*47d0*/  LDC.64 R16, c[0x0][0x348] ;  /* 0x0000d200ff107b82 */ /* 0x000ea20000000a00 */
[----:B------:R-:W-:Y:S02]  /*47e0*/  HFMA2 R13, -RZ, RZ, 0, 0 ;  /* 0x00000000ff0d7431 */ /* 0x000fe400000001ff */
[----:B------:R-:W-:Y:S01]  /*47f0*/  IMAD.MOV.U32 R15, RZ, RZ, 0x1 ;  /* 0x00000001ff0f7424 */ /* 0x000fe200078e00ff */
[----:B------:R-:W1:Y:S01]  /*4800*/  LDCU.128 UR48, c[0x0][0xb10] ;  /* 0x00016200ff3077ac */ /* 0x000e620008000c00 */
[----:B------:R-:W-:Y:S01]  /*4810*/  IMAD.MOV.U32 R14, RZ, RZ, RZ ;  /* 0x000000ffff0e7224 */ /* 0x000fe200078e00ff */
[----:B------:R-:W-:Y:S01]  /*4820*/  MOV R7, 0x2000 ;  /* 0x0000200000077802 */ /* 0x000fe20000000f00 */
[----:B------:R-:W3:Y:S01]  /*4830*/  LDCU UR30, c[0x0][0x374] ;  /* 0x00006e80ff1e77ac */ /* 0x000ee20008000800 */
[----:B------:R-:W4:Y:S01]  /*4840*/  LDC.64 R2, c[0x0][0x888] ;  /* 0x00022200ff027b82 */ /* 0x000f220000000a00 */
[----:B------:R-:W3:Y:S01]  /*4850*/  LDCU UR15, c[0x0][0xb0c] ;  /* 0x00016180ff0f77ac */ /* 0x000ee20008000800 */
[----:B------:R-:W2:Y:S06]  /*4860*/  LDCU UR46, c[0x0][0xb20] ;  /* 0x00016400ff2e77ac */ /* 0x000eac0008000800 */
[----:B------:R-:W4:Y:S01]  /*4870*/  LDC.64 R4, c[0x0][0x890] ;  /* 0x00022400ff047b82 */ /* 0x000f220000000a00 */
[----:B------:R-:W2:Y:S01]  /*4880*/  LDCU UR4, c[0x0][0xb30] ;  /* 0x00016600ff0477ac */ /* 0x000ea20008000800 */
[----:B------:R-:W-:Y:S01]  /*4890*/  UMOV UR21, 0x400 ;  /* 0x0000040000157882 */ /* 0x000fe20000000000 */
[----:B-1----:R-:W-:-:S02]  /*48a0*/  UIMAD.WIDE.U32 UR6, UR31, UR48, URZ ;  /* 0x000000301f0672a5 */ /* 0x002fc4000f8e00ff */
[----:B---3--:R-:W-:Y:S02]  /*48b0*/  UIMAD.WIDE.U32 UR8, UR30, UR51, URZ ;  /* 0x000000331e0872a5 */ /* 0x008fe4000f8e00ff */
[----:B------:R-:W-:Y:S02]  /*48c0*/  ULEA UR21, UR47, UR21, 0x18 ;  /* 0x000000152f157291 */ /* 0x000fe4000f8ec0ff */
[----:B------:R-:W-:Y:S02]  /*48d0*/  UPLOP3.LUT UP2, UPT, UPT, UPT, UPT, 0x40, 0x4 ;  /* 0x000000000004789c */ /* 0x000fe40003f4e870 */
[----:B------:R-:W-:Y:S01]  /*48e0*/  UIADD3 UR37, UPT, UPT, UR21, 0x58, URZ ;  /* 0x0000005815257890 */ /* 0x000fe2000fffe0ff */
[----:B------:R-:W-:Y:S01]  /*48f0*/  UMOV UR6, UR7 ;  /* 0x0000000700067c82 */ /* 0x000fe20008000000 */
[----:B------:R-:W-:Y:S01]  /*4900*/  UMOV UR38, UR9 ;  /* 0x0000000900267c82 */ /* 0x000fe20008000000 */
[----:B------:R-:W-:Y:S02]  /*4910*/  UISETP.GE.AND UP0, UPT, UR45, 0x1, UPT ;  /* 0x000000012d00788c */ /* 0x000fe4000bf06270 */
[----:B------:R-:W-:Y:S01]  /*4920*/  UISETP.NE.AND UP4, UPT, UR45, 0x1, UPT ;  /* 0x000000012d00788c */ /* 0x000fe2000bf85270 */
[----:B------:R-:W1:Y:S01]  /*4930*/  LDCU.64 UR22, c[0x0][0xb28] ;  /* 0x00016500ff1677ac */ /* 0x000e620008000a00 */
[----:B------:R-:W-:-:S02]  /*4940*/  UISETP.NE.AND UP6, UPT, UR15, 0x1, UPT ;  /* 0x000000010f00788c */ /* 0x000fc4000bfc5270 */
[----:B------:R-:W-:Y:S02]  /*4950*/  UISETP.NE.AND UP5, UPT, UR50, 0x1, UPT ;  /* 0x000000013200788c */ /* 0x000fe4000bfa5270 */
[----:B------:R-:W-:Y:S02]  /*4960*/  UIADD3 UR41, UPT, UPT, UR21, 0x40, URZ ;  /* 0x0000004015297890 */ /* 0x000fe4000fffe0ff */
[----:B------:R-:W-:Y:S02]  /*4970*/  UIADD3 UR33, UPT, UPT, UR21, 0x48, URZ ;  /* 0x0000004815217890 */ /* 0x000fe4000fffe0ff */
[----:B------:R-:W-:Y:S02]  /*4980*/  UIADD3 UR25, UPT, UPT, UR21, 0x50, URZ ;  /* 0x0000005015197890 */ /* 0x000fe4000fffe0ff */
[----:B------:R-:W-:Y:S02]  /*4990*/  UPRMT UR37, UR47, 0x654, UR37 ;  /* 0x000006542f257896 */ /* 0x000fe40008000025 */
[----:B------:R-:W-:-:S02]  /*49a0*/  USHF.R.U32.HI UR39, URZ, UR49, UR6 ;  /* 0x00000031ff277299 */ /* 0x000fc40008011606 */
[----:B--2---:R-:W-:Y:S02]  /*49b0*/  USHF.R.U32.HI UR38, URZ, UR46, UR38 ;  /* 0x0000002eff267299 */ /* 0x004fe40008011626 */
[----:B------:R-:W-:-:S11]  /*49c0*/  UISETP.NE.AND UP3, UPT, UR4, 0x1, UPT ;  /* 0x000000010400788c */ /* 0x000fd6000bf65270 */
.L_x_98:
[C---:B------:R-:W-:Y:S02]  /*49d0*/  LEA R12, R14.reuse, UR21, 0x3 ;  /* 0x000000150e0c7c11 */ /* 0x040fe4000f8e18ff */
[----:B------:R-:W-:Y:S02]  /*49e0*/  SHF.L.U32 R9, R13, 0x1f, RZ ;  /* 0x0000001f0d097819 */ /* 0x000fe400000006ff */
[----:B------:R-:W-:Y:S02]  /*49f0*/  LEA R10, R14, UR21, 0x4 ;  /* 0x000000150e0a7c11 */ /* 0x000fe4000f8e20ff */
[----:B------:R-:W2:Y:S02]  /*4a00*/  SYNCS.PHASECHK.TRANS64.TRYWAIT P0, [R12+URZ+0x90], R9 ;  /* 0x000090090c0075a7 */ /* 0x000ea400080011ff */
[----:B--23--:R-:W-:Y:S05]  /*4a10*/  @!P0 BRA `(.L_x_88) ;  /* 0x0000005c00a48947 */ /* 0x00cfea0003800000 */
.L_x_181:
[----:B--2---:R-:W2:Y:S01]  /*4a20*/  LDS.128 R8, [R10+0x120] ;  /* 0x000120000a087984 */ /* 0x004ea20000000c00 */
[----:B------:R-:W-:Y:S01]  /*4a30*/  UISETP.GE.AND UP0, UPT, UR45, 0x1, UPT ;  /* 0x000000012d00788c */ /* 0x000fe2000bf06270 */
[----:B------:R-:W-:Y:S01]  /*4a40*/  @!PT LDS RZ, [RZ] ;  /* 0x00000000fffff984 */ /* 0x000fe20000000800 */
[----:B------:R-:W-:Y:S01]  /*4a50*/  @!PT LDS RZ, [RZ] ;  /* 0x00000000fffff984 */ /* 0x000fe20000000800 */
[----:B------:R-:W-:Y:S01]  /*4a60*/  @!PT LDS RZ, [RZ] ;  /* 0x00000000fffff984 */ /* 0x000fe20000000800 */
[----:B------:R-:W-:Y:S01]  /*4a70*/  @!PT LDS RZ, [RZ] ;  /* 0x00000000fffff984 */ /* 0x000fe20000000800 */
[----:B------:R3:W-:Y:S06]  /*4a80*/  MEMBAR.ALL.CTA ;  /* 0x0000000000007992 */ /* 0x0007ec0000008000 */
[----:B---3--:R-:W3:Y:S01]  /*4a90*/  FENCE.VIEW.ASYNC.S ;  /* 0x00000000000073c6 */ /* 0x008ee20000000000 */
[----:B--2---:R-:W-:Y:S11]  /*4aa0*/  LOP3.LUT P0, RZ, R10, 0x1, RZ, 0xc0, !PT ;  /* 0x000000010aff7812 */ /* 0x004ff6000780c0ff */
[----:B------:R-:W-:Y:S02]  /*4ab0*/  @!UPT UIADD3 URZ, UPT, UPT, URZ, URZ, URZ ;  /* 0x000000fffffff290 */ /* 0x000fe4000fffe0ff */
[----:B---3--:R-:W-:Y:S01]  /*4ac0*/  VOTEU.ANY UP1, P0 ;  /* 0x0000000000ff7886 */ /* 0x008fe20000020100 */
[----:B------:R-:W-:Y:S11]  /*4ad0*/  PLOP3.LUT P0, PT, PT, PT, UP1, 0x80, 0x8 ;  /* 0x000000000008781c */ /* 0x000ff60003f0f018 */
[----:B------:R-:W-:Y:S02]  /*4ae0*/  @!UPT UIADD3 URZ, UPT, UPT, URZ, URZ, URZ ;  /* 0x000000fffffff290 */ /* 0x000fe4000fffe0ff */
[----:B------:R-:W-:Y:S02]  /*4af0*/  @P0 SHF.R.U32.HI R0, RZ, 0x10, R9 ;  /* 0x00000010ff000819 */ /* 0x000fe40000011609 */
[----:B------:R-:W-:Y:S02]  /*4b00*/  @P0 MOV R6, R8 ;  /* 0x0000000800060202 */ /* 0x000fe40000000f00 */
[----:B------:R-:W-:Y:S01]  /*4b10*/  @P0 R2UR UR4, R0 ;  /* 0x00000000000402ca */ /* 0x000fe200000e0000 */
[----:B------:R-:W-:Y:S01]  /*4b20*/  VIADD R0, R12, 0xa0 ;  /* 0x000000a00c007836 */ /* 0x000fe20000000000 */
[----:B------:R-:W-:Y:S02]  /*4b30*/  @P0 LOP3.LUT R8, R9, 0xffff, RZ, 0xc0, !PT ;  /* 0x0000ffff09080812 */ /* 0x000fe400078ec0ff */
[----:B------:R-:W-:Y:S02]  /*4b40*/  @P0 R2UR UR6, R6 ;  /* 0x00000000060602ca */ /* 0x000fe400000e0000 */
[----:B------:R-:W-:Y:S02]  /*4b50*/  PRMT R0, RZ, 0x654, R0 ;  /* 0x00000654ff007816 */ /* 0x000fe40000000000 */
[----:B------:R-:W-:Y:S02]  /*4b60*/  @P0 R2UR UR5, R8 ;  /* 0x00000000080502ca */ /* 0x000fe400000e0000 */
[----:B------:R2:W-:Y:S03]  /*4b70*/  SYNCS.ARRIVE.TRANS64.RED.A1T0 RZ, [R0+URZ], RZ ;  /* 0x000000ff00ff79a7 */ /* 0x0005e600081004ff */
[----:B------:R-:W-:Y:S04]  /*4b80*/  @UP1 UMOV UR29, UR4 ;  /* 0x00000004001d1c82 */ /* 0x000fe80008000000 */
[----:B------:R-:W-:Y:S04]  /*4b90*/  @UP1 UMOV UR14, UR6 ;  /* 0x00000006000e1c82 */ /* 0x000fe80008000000 */
[----:B------:R-:W-:Y:S01]  /*4ba0*/  @UP1 UMOV UR13, UR5 ;  /* 0x00000005000d1c82 */ /* 0x000fe20008000000 */
[----:B------:R-:W-:Y:S05]  /*4bb0*/  BRA.U !UP0, `(.L_x_89) ;  /* 0x0000000108a47547 */ /* 0x000fea000b800000 */
[----:B------:R-:W-:Y:S02]  /*4bc0*/  UIMAD.WIDE.U32 UR16, UR13, UR51, URZ ;  /* 0x000000330d1072a5 */ /* 0x000fe4000f8e00ff */
[----:B------:R-:W-:Y:S02]  /*4bd0*/  UIMAD.WIDE.U32 UR18, UR14, UR48, URZ ;  /* 0x000000300e1272a5 */ /* 0x000fe4000f8e00ff */
[----:B------:R-:W-:Y:S02]  /*4be0*/  USEL UR4, UR30, UR38, !UP5 ;  /* 0x000000261e047287 */ /* 0x000fe4000e800000 */
[----:B------:R-:W-:Y:S02]  /*4bf0*/  USEL UR7, UR31, UR39, !UP6 ;  /* 0x000000271f077287 */ /* 0x000fe4000f000000 */
[----:B-1----:R-:W-:Y:S02]  /*4c00*/  UIMAD.WIDE.U32 UR8, UR4, UR22, URZ ;  /* 0x00000016040872a5 */ /* 0x002fe4000f8e00ff */
[----:B------:R-:W-:Y:S01]  /*4c10*/  UIMAD.WIDE.U32 UR10, UR7, UR22, URZ ;  /* 0x00000016070a72a5 */ /* 0x000fe2000f8e00ff */
[----:B------:R-:W-:Y:S02]  /*4c20*/  UMOV UR5, UR17 ;  /* 0x0000001100057c82 */ /* 0x000fe40008000000 */
[----:B------:R-:W-:Y:S03]  /*4c30*/  USHF.R.U32.HI UR6, URZ, UR46, UR5 ;  /* 0x0000002eff067299 */ /* 0x000fe60008011605 */
[----:B------:R-:W-:Y:S01]  /*4c40*/  UMOV UR5, UR19 ;  /* 0x0000001300057c82 */ /* 0x000fe20008000000 */
[----:B------:R-:W-:Y:S02]  /*4c50*/  USEL UR6, UR13, UR6, !UP5 ;  /* 0x000000060d067287 */ /* 0x000fe4000e800000 */
[----:B------:R-:W-:Y:S03]  /*4c60*/  USHF.R.U32.HI UR12, URZ, UR49, UR5 ;  /* 0x00000031ff0c7299 */ /* 0x000fe60008011605 */
[----:B------:R-:W-:Y:S02]  /*4c70*/  UMOV UR5, UR9 ;  /* 0x0000000900057c82 */ /* 0x000fe40008000000 */
[----:B------:R-:W-:Y:S03]  /*4c80*/  @UP4 USHF.R.U32.HI UR4, URZ, UR23, UR5 ;  /* 0x00000017ff044299 */ /* 0x000fe60008011605 */
[----:B------:R-:W-:Y:S01]  /*4c90*/  UMOV UR5, UR11 ;  /* 0x0000000b00057c82 */ /* 0x000fe20008000000 */
[----:B------:R-:W-:Y:S02]  /*4ca0*/  UIMAD UR4, UR45, UR4, URZ ;  /* 0x000000042d0472a4 */ /* 0x000fe4000f8e02ff */
[----:B------:R-:W-:Y:S02]  /*4cb0*/  @UP4 USHF.R.U32.HI UR7, URZ, UR23, UR5 ;  /* 0x00000017ff074299 */ /* 0x000fe40008011605 */
[----:B------:R-:W-:Y:S02]  /*4cc0*/  UIMAD.WIDE.U32 UR10, UR6, UR22, URZ ;  /* 0x00000016060a72a5 */ /* 0x000fe4000f8e00ff */
[----:B------:R-:W-:Y:S02]  /*4cd0*/  USEL UR5, UR14, UR12, !UP6 ;  /* 0x0000000c0e057287 */ /* 0x000fe4000f000000 */
[----:B------:R-:W-:Y:S02]  /*4ce0*/  UIMAD UR8, UR45, UR7, URZ ;  /* 0x000000072d0872a4 */ /* 0x000fe4000f8e02ff */
[----:B------:R-:W-:Y:S03]  /*4cf0*/  UISETP.GE.AND UP0, UPT, UR6, UR4, UPT ;  /* 0x000000040600728c */ /* 0x000fe6000bf06270 */
[----:B------:R-:W-:Y:S01]  /*4d00*/  UMOV UR4, UR11 ;  /* 0x0000000b00047c82 */ /* 0x000fe20008000000 */
[----:B------:R-:W-:Y:S02]  /*4d10*/  UISETP.GE.OR UP0, UPT, UR5, UR8, UP0 ;  /* 0x000000080500728c */ /* 0x000fe40008706670 */
[----:B------:R-:W-:Y:S02]  /*4d20*/  USHF.R.U32.HI UR4, URZ, UR23, UR4 ;  /* 0x00000017ff047299 */ /* 0x000fe40008011604 */
[----:B------:R-:W-:Y:S02]  /*4d30*/  UIMAD.WIDE.U32 UR8, UR5, UR22, URZ ;  /* 0x00000016050872a5 */ /* 0x000fe4000f8e00ff */
[----:B------:R-:W-:Y:S04]  /*4d40*/  USEL UR10, UR6, UR4, !UP4 ;  /* 0x00000004060a7287 */ /* 0x000fe8000e000000 */
[----:B------:R-:W-:Y:S01]  /*4d50*/  UIADD3 UR11, UPT, UPT, -UR10, URZ, URZ ;  /* 0x000000ff0a0b7290 */ /* 0x000fe2000fffe1ff */
[----:B------:R-:W-:Y:S02]  /*4d60*/  @!UP0 UMOV UR4, UR9 ;  /* 0x0000000900048c82 */ /* 0x000fe40008000000 */
[----:B------:R-:W-:Y:S02]  /*4d70*/  @!UP0 USHF.R.U32.HI UR4, URZ, UR23, UR4 ;  /* 0x00000017ff048299 */ /* 0x000fe40008011604 */
[----:B------:R-:W-:Y:S02]  /*4d80*/  UIMAD UR8, UR45, UR11, UR6 ;  /* 0x0000000b2d0872a4 */ /* 0x000fe4000f8e0206 */
[----:B------:R-:W-:Y:S04]  /*4d90*/  @!UP0 USEL UR4, UR5, UR4, !UP4 ;  /* 0x0000000405048287 */ /* 0x000fe8000e000000 */
[----:B------:R-:W-:Y:S02]  /*4da0*/  @!UP0 UIMAD UR7, UR7, UR8, UR4 ;  /* 0x00000008070782a4 */ /* 0x000fe4000f8e0204 */
[----:B------:R-:W-:Y:S02]  /*4db0*/  @!UP0 UIADD3 UR9, UPT, UPT, UR10, -UR4, URZ ;  /* 0x800000040a098290 */ /* 0x000fe4000fffe0ff */
[----:B------:R-:W-:Y:S02]  /*4dc0*/  UIADD3 UR8, UPT, UPT, -UR6, URZ, URZ ;  /* 0x000000ff06087290 */ /* 0x000fe4000fffe1ff */
[----:B------:R-:W-:Y:S02]  /*4dd0*/  UIADD3 UR4, UPT, UPT, -UR5, URZ, URZ ;  /* 0x000000ff05047290 */ /* 0x000fe4000fffe1ff */
[----:B------:R-:W-:Y:S03]  /*4de0*/  @!UP0 UIMAD UR6, UR9, UR45, UR5 ;  /* 0x0000002d090682a4 */ /* 0x000fe6000f8e0205 */
[----:B------:R-:W-:Y:S01]  /*4df0*/  @!UP0 UMOV UR5, UR7 ;  /* 0x0000000700058c82 */ /* 0x000fe20008000000 */
[----:B------:R-:W-:Y:S02]  /*4e00*/  UIMAD UR7, UR15, UR4, UR14 ;  /* 0x000000040f0772a4 */ /* 0x000fe4000f8e020e */
[----:B------:R-:W-:Y:S02]  /*4e10*/  UIMAD UR4, UR50, UR8, UR13 ;  /* 0x00000008320472a4 */ /* 0x000fe4000f8e020d */
[----:B------:R-:W-:Y:S02]  /*4e20*/  UIMAD UR14, UR5, UR15, UR7 ;  /* 0x0000000f050e72a4 */ /* 0x000fe4000f8e0207 */
[----:B------:R-:W-:Y:S11]  /*4e30*/  UIMAD UR13, UR6, UR50, UR4 ;  /* 0x00000032060d72a4 */ /* 0x000ff6000f8e0204 */
[----:B------:R-:W-:Y:S01]  /*4e40*/  @!UPT UIADD3 URZ, UPT, UPT, URZ, URZ, URZ ;  /* 0x000000fffffff290 */ /* 0x000fe2000fffe0ff */
.L_x_89:
[----:B------:R-:W3:Y:S01]  /*4e50*/  @!UP3 LDCU.128 UR8, c[0x0][0xb10] ;  /* 0x00016200ff08b7ac */ /* 0x000ee20008000c00 */
[C---:B----4-:R-:W-:Y:S02]  /*4e60*/  ISETP.NE.U32.AND P1, PT, R4.reuse, RZ, PT ;  /* 0x000000ff0400720c */ /* 0x050fe40003f25070 */
[----:B------:R-:W-:Y:S02]  /*4e70*/  ISETP.NE.U32.AND P0, PT, R4, RZ, PT ;  /* 0x000000ff0400720c */ /* 0x000fe40003f05070 */
[C---:B------:R-:W-:Y:S02]  /*4e80*/  ISETP.NE.AND.EX P1, PT, R5.reuse, RZ, PT, P1 ;  /* 0x000000ff0500720c */ /* 0x040fe40003f25310 */
[----:B------:R-:W-:Y:S01]  /*4e90*/  ISETP.NE.AND.EX P0, PT, R5, RZ, PT, P0 ;  /* 0x000000ff0500720c */ /* 0x000fe20003f05300 */
[----:B------:R-:W4:Y:S01]  /*4ea0*/  @!UP3 LDCU UR5, c[0x0][0xb0c] ;  /* 0x00016180ff05b7ac */ /* 0x000f220008000800 */
[----:B------:R-:W-:Y:S01]  /*4eb0*/  SHF.L.U32 R9, R15, 0x1f, RZ ;  /* 0x0000001f0f097819 */ /* 0x000fe200000006ff */
[----:B------:R-:W-:Y:S02]  /*4ec0*/  USHF.L.U32 UR42, UR24, 0x8, URZ ;  /* 0x00000008182a7899 */ /* 0x000fe400080006ff */
[----:B------:R-:W-:Y:S02]  /*4ed0*/  USHF.L.U32 UR43, UR20, 0x6, URZ ;  /* 0x00000006142b7899 */ /* 0x000fe400080006ff */
[----:B---3--:R-:W-:Y:S07]  /*4ee0*/  UIMAD.WIDE.U32 UR6, UR14, UR8, URZ ;  /* 0x000000080e0672a5 */ /* 0x008fee000f8e00ff */
[----:B------:R-:W-:Y:S01]  /*4ef0*/  @!UP3 UMOV UR4, UR7 ;  /* 0x000000070004bc82 */ /* 0x000fe20008000000 */
[----:B----4-:R-:W-:Y:S02]  /*4f00*/  @!UP3 UISETP.NE.AND UP0, UPT, UR5, 0x1, UPT ;  /* 0x000000010500b88c */ /* 0x010fe4000bf05270 */
[----:B------:R-:W-:Y:S02]  /*4f10*/  @!UP3 USHF.R.U32.HI UR4, URZ, UR9, UR4 ;  /* 0x00000009ff04b299 */ /* 0x000fe40008011604 */
[----:B------:R-:W-:Y:S02]  /*4f20*/  UIMAD.WIDE.U32 UR6, UR13, UR11, URZ ;  /* 0x0000000b0d0672a5 */ /* 0x000fe4000f8e00ff */
[----:B------:R-:W-:Y:S02]  /*4f30*/  @!UP3 USEL UR8, UR14, UR4, !UP0 ;  /* 0x000000040e08b287 */ /* 0x000fe4000c000000 */
[----:B------:R-:W-:Y:S03]  /*4f40*/  @!UP3 UISETP.NE.AND UP0, UPT, UR10, 0x1, UPT ;  /* 0x000000010a00b88c */ /* 0x000fe6000bf05270 */
[----:B------:R-:W-:Y:S02]  /*4f50*/  @!UP3 UMOV UR6, UR7 ;  /* 0x000000070006bc82 */ /* 0x000fe40008000000 */
[----:B------:R-:W3:Y:S02]  /*4f60*/  @!UP3 LDCU UR4, c[0x0][0xb20] ;  /* 0x00016400ff04b7ac */ /* 0x000ee40008000800 */
[----:B---3--:R-:W-:Y:S04]  /*4f70*/  @!UP3 USHF.R.U32.HI UR6, URZ, UR4, UR6 ;  /* 0x00000004ff06b299 */ /* 0x008fe80008011606 */
[----:B------:R-:W-:Y:S04]  /*4f80*/  @!UP3 USEL UR6, UR13, UR6, !UP0 ;  /* 0x000000060d06b287 */ /* 0x000fe8000c000000 */
[----:B------:R-:W-:Y:S02]  /*4f90*/  @!UP3 UIADD3 UR4, UPT, UPT, -UR8, UR6, URZ ;  /* 0x000000060804b290 */ /* 0x000fe4000fffe1ff */
[----:B------:R-:W-:Y:S02]  /*4fa0*/  @!UP3 UIADD3 UR6, UPT, UPT, UR8, -UR6, URZ ;  /* 0x800000060806b290 */ /* 0x000fe4000fffe0ff */
[----:B------:R-:W-:Y:S02]  /*4fb0*/  @!UP3 UIMAD UR14, UR4, UR5, UR14 ;  /* 0x00000005040eb2a4 */ /* 0x000fe4000f8e020e */
[----:B------:R-:W-:Y:S01]  /*4fc0*/  @!UP3 UIMAD UR13, UR6, UR10, UR13 ;  /* 0x0000000a060db2a4 */ /* 0x000fe2000f8e020d */
[----:B------:R-:W-:Y:S11]  /*4fd0*/  BRA.U UP2, `(.L_x_90) ;  /* 0x0000000102107547 */ /* 0x000ff6000b800000 */
[----:B--2---:R-:W-:Y:S04]  /*4fe0*/  MOV R0, UR52 ;  /* 0x0000003400007c02 */ /* 0x004fe80008000f00 */
[----:B------:R-:W-:Y:S04]  /*4ff0*/  SHF.L.U32 R11, R0, 0x1f, RZ ;  /* 0x0000001f000b7819 */ /* 0x000fe800000006ff */
[----:B------:R-:W2:Y:S02]  /*5000*/  SYNCS.PHASECHK.TRANS64.TRYWAIT P2, [UR21+0x88], R11 ;  /* 0x0000880bff0075a7 */ /* 0x000ea40008041115 */
[----:B--2---:R-:W-:Y:S05]  /*5010*/  @!P2 BRA `(.L_x_91) ;  /* 0x000000580038a947 */ /* 0x004fea0003800000 */
.L_x_90:
[----:B------:R-:W-:Y:S05]  /*5020*/  @!P1 BRA `(.L_x_92) ;  /* 0x0000000000309947 */ /* 0x000fea0003800000 */
[----:B------:R-:W-:Y:S01]  /*5030*/  ISETP.NE.U32.AND P1, PT, R2, RZ, PT ;  /* 0x000000ff0200720c */ /* 0x000fe20003f25070 */
[----:B------:R-:W3:Y:S01]  /*5040*/  LDCU.64 UR4, c[0x0][0x358] ;  /* 0x00006b00ff0477ac */ /* 0x000ee20008000a00 */
[----:B------:R-:W-:Y:S02]  /*5050*/  IMAD.MOV.U32 R80, RZ, RZ, 0x1 ;  /* 0x00000001ff507424 */ /* 0x000fe400078e00ff */
[----:B------:R-:W-:Y:S11]  /*5060*/  ISETP.NE.AND.EX P1, PT, R3, RZ, PT, P1 ;  /* 0x000000ff0300720c */ /* 0x000ff60003f25310 */
[----:B------:R-:W-:Y:S02]  /*5070*/  @!UPT UIADD3 URZ, UPT, UPT, URZ, URZ, URZ ;  /* 0x000000fffffff290 */ /* 0x000fe4000fffe0ff */
[----:B--2---:R-:W2:Y:S01]  /*5080*/  @P1 LDC.64 R10, c[0x0][0x888] ;  /* 0x00022200ff0a1b82 */ /* 0x004ea20000000a00 */
[----:B------:R-:W-:Y:S04]  /*5090*/  @P1 IMAD R0, R4, UR36, RZ ;  /* 0x0000002404001c24 */ /* 0x000fe8000f8e02ff */
[----:B--2---:R-:W-:Y:S04]  /*50a0*/  @P1 IMAD.WIDE R10, R0, 0x4, R10 ;  /* 0x00000004000a1825 */ /* 0x004fe800078e020a */
[----:B------:R-:W-:Y:S01]  /*50b0*/  HFMA2 R0, -RZ, RZ, 0, 5.9604644775390625e-08 ;  /* 0x00000001ff007431 */ /* 0x000fe200000001ff */
[----:B---3-5:R3:W5:Y:S04]  /*50c0*/  @P1 LDG.E R41, desc[UR4][R10.64] ;  /* 0x000000040a291981 */ /* 0x028768000c1e1900 */
[----:B------:R-:W-:Y:S01]  /*50d0*/  @!P1 PRMT R80, R0, 0x7610, R80 ;  /* 0x0000761000509816 */ /* 0x000fe20000000050 */
[----:B---3--:R-:W4:Y:S06]  /*50e0*/  @!P1 LDC R41, c[0x0][0x880] ;  /* 0x00022000ff299b82 */ /* 0x008f2c0000000800 */
.L_x_92:
[----:B----45:R-:W-:Y:S01]  /*50f0*/  @!P0 FSETP.EQ.AND P1, PT, R41, RZ, PT ;  /* 0x000000ff2900820b */ /* 0x030fe20003f22000 */
[----:B------:R-:W-:Y:S01]  /*5100*/  @!UPT UIADD3 URZ, UPT, UPT, URZ, URZ, URZ ;  /* 0x000000fffffff290 */ /* 0x000fe2000fffe0ff */
[----:B------:R-:W-:Y:S11]  /*5110*/  @!P0 BRA `(.L_x_93) ;  /* 0x0000000000188947 */ /* 0x000ff60003800000 */
[----:B------:R-:W-:Y:S02]  /*5120*/  LOP3.LUT P0, RZ, R80, 0xff, RZ, 0xc0, !PT ;  /* 0x000000ff50ff7812 */ /* 0x000fe4000780c0ff */
[----:B------:R-:W-:Y:S04]  /*5130*/  ISETP.NE.U32.AND P1, PT, R2, RZ, PT ;  /* 0x000000ff0200720c */ /* 0x000fe80003f25070 */
[----:B------:R-:W-:Y:S04]  /*5140*/  ISETP.NE.AND.EX P1, PT, R3, RZ, PT, P1 ;  /* 0x000000ff0300720c */ /* 0x000fe80003f25310 */
[----:B------:R-:W-:Y:S03]  /*5150*/  PLOP3.LUT P1, PT, P1, PT, PT, 0x8, 0x80 ;  /* 0x000000000080781c */ /* 0x000fe60000f2e170 */
[----:B------:R-:W-:Y:S11]  /*5160*/  @P0 FSETP.EQ.AND P1, PT, R41, RZ, PT ;  /* 0x000000ff2900020b */ /* 0x000ff60003f22000 */
[----:B------:R-:W-:Y:S02]  /*5170*/  @!UPT UIADD3 URZ, UPT, UPT, URZ, URZ, URZ ;  /* 0x000000fffffff290 */ /* 0x000fe4000fffe0ff */
.L_x_93:
[----:B------:R-:W3:Y:S01]  /*5180*/  SYNCS.PHASECHK.TRANS64.TRYWAIT P2, [UR21+0x60], R9 ;  /* 0x00006009ff0075a7 */ /* 0x000ee20008041115 */
[----:B------:R-:W-:Y:S04]  /*5190*/  ELECT P0, URZ, PT ;  /* 0x0000000000ff782f */ /* 0x000fe80003800000 */
[----:B------:R-:W-:Y:S11]  /*51a0*/  PLOP3.LUT P1, PT, P1, P0, PT, 0xf2, 0x2f ;  /* 0x00000000002f781c */ /* 0x000ff60000f21e72 */
[----:B------:R-:W-:Y:S02]  /*51b0*/  @!UPT UIADD3 URZ, UPT, UPT, URZ, URZ, URZ ;  /* 0x000000fffffff290 */ /* 0x000fe4000fffe0ff */
[----:B------:R-:W-:Y:S05]  /*51c0*/  @!P1 IADD3 R8, P0, PT, R16, 0x580, RZ ;  /* 0x0000058010089810 */ /* 0x000fea0007f1e0ff */
[----:B------:R-:W-:Y:S01]  /*51d0*/  @!P1 IMAD.X R6, RZ, RZ, R17, P0 ;  /* 0x000000ffff069224 */ /* 0x000fe200000e0611 */
[----:B---3--:R-:W-:Y:S07]  /*51e0*/  @!P2 BRA `(.L_x_94) ;  /* 0x0000005400dca947 */ /* 0x008fee0003800000 */
.L_x_184:
[----:B------:R-:W-:Y:S01]  /*51f0*/  @!P1 R2UR UR5, R8 ;  /* 0x00000000080592ca */ /* 0x000fe200000e0000 */
[----:B------:R-:W-:Y:S01]  /*5200*/  VOTEU.ALL UP0, P1 ;  /* 0x0000000000ff7886 */ /* 0x000fe20000800000 */
[----:B------:R-:W-:Y:S01]  /*5210*/  @!P1 R2UR UR4, R6 ;  /* 0x00000000060492ca */ /* 0x000fe200000e0000 */
[----:B------:R-:W-:Y:S01]  /*5220*/  UMOV UR16, 0x0 ;  /* 0x0000000000107882 */ /* 0x000fe20000000000 */
[----:B------:R-:W-:Y:S01]  /*5230*/  UMOV UR17, 0x10000000 ;  /* 0x1000000000117882 */ /* 0x000fe20000000000 */
[----:B------:R-:W-:Y:S01]  /*5240*/  UMOV UR44, UR36 ;  /* 0x00000024002c7c82 */ /* 0x000fe20008000000 */
[----:B------:R-:W-:Y:S01]  /*5250*/  @!UP0 UIADD3 UR40, UPT, UPT, UR21, 0x200, URZ ;  /* 0x0000020015288890 */ /* 0x000fe2000fffe0ff */
[----:B--2---:R-:W-:Y:S01]  /*5260*/  @!P1 IMAD.MOV.U32 R0, RZ, RZ, 0x2000 ;  /* 0x00002000ff009424 */ /* 0x004fe200078e00ff */
[----:B------:R-:W-:Y:S01]  /*5270*/  @!UP0 UIADD3 UR10, UPT, UPT, UR42, 0x80, URZ ;  /* 0x000000802a0a8890 */ /* 0x000fe2000fffe0ff */
[----:B------:R-:W-:Y:S01]  /*5280*/  @!P1 IADD3 R8, P0, PT, R16, 0x580, RZ ;  /* 0x0000058010089810 */ /* 0x000fe20007f1e0ff */
[----:B------:R-:W-:Y:S01]  /*5290*/  @!UP0 UIADD3 UR8, UPT, UPT, UR21, 0x1200, URZ ;  /* 0x0000120015088890 */ /* 0x000fe2000fffe0ff */
[----:B------:R-:W-:Y:S02]  /*52a0*/  VOTEU.ALL UP0, P1 ;  /* 0x0000000000ff7886 */ /* 0x000fe40000800000 */
[----:B------:R-:W-:Y:S01]  /*52b0*/  IMAD.U32 R10, RZ, RZ, UR5 ;  /* 0x00000005ff0a7e24 */ /* 0x000fe2000f8e00ff */
[----:B------:R-:W-:Y:S01]  /*52c0*/  UMOV UR9, UR41 ;  /* 0x0000002900097c82 */ /* 0x000fe20008000000 */
[----:B------:R-:W-:Y:S01]  /*52d0*/  IMAD.U32 R11, RZ, RZ, UR4 ;  /* 0x00000004ff0b7e24 */ /* 0x000fe2000f8e00ff */
[----:B------:R-:W-:Y:S01]  /*52e0*/  UMOV UR11, UR43 ;  /* 0x0000002b000b7c82 */ /* 0x000fe20008000000 */
[----:B------:R-:W-:Y:S01]  /*52f0*/  UMOV UR12, UR36 ;  /* 0x00000024000c7c82 */ /* 0x000fe20008000000 */
[----:B------:R-:W-:Y:S01]  /*5300*/  @!P1 R2UR UR4, R10 ;  /* 0x000000000a0492ca */ /* 0x000fe200000e0000 */
[----:B------:R-:W-:Y:S01]  /*5310*/  UPRMT UR6, UR47, 0x654, UR41 ;  /* 0x000006542f067896 */ /* 0x000fe20008000029 */
[----:B------:R-:W-:Y:S01]  /*5320*/  @!P1 R2UR UR5, R11 ;  /* 0x000000000b0592ca */ /* 0x000fe200000e0000 */
[----:B------:R-:W-:Y:S11]  /*5330*/  @!P1 IMAD.X R6, RZ, RZ, R17, P0 ;  /* 0x000000ffff069224 */ /* 0x000ff600000e0611 */
[----:B------:R-:W-:Y:S01]  /*5340*/  @!UPT UIADD3 URZ, UPT, UPT, URZ, URZ, URZ ;  /* 0x000000fffffff290 */ /* 0x000fe2000fffe0ff */
[----:B------:R2:W-:Y:S01]  /*5350*/  @!UP0 UTMALDG.3D [UR40], [UR4], desc[UR16] ;  /* 0x00001028040085b4 */ /* 0x0005e20008011000 */
[----:B------:R-:W-:Y:S05]  /*5360*/  VOTEU.ALL UP0, P1 ;  /* 0x0000000000ff7886 */ /* 0x000fea0000800000 */
[----:B------:R2:W-:Y:S01]  /*5370*/  @!UP0 UTMALDG.3D [UR8], [UR4], desc[UR16] ;  /* 0x00001008040085b4 */ /* 0x0005e20008011000 */
[----:B------:R2:W-:Y:S01]  /*5380*/  @!P1 SYNCS.ARRIVE.TRANS64.RED.A0TR RZ, [UR21+0x40], R0 ;  /* 0x00004000ffff99a7 */ /* 0x0005e20008300415 */
[----:B------:R-:W-:Y:S01]  /*5390*/  SYNCS.ARRIVE.TRANS64.RED.A1T0 RZ, [UR6], RZ ;  /* 0x000000ffffff79a7 */ /* 0x000fe20008100406 */
[----:B------:R-:W3:Y:S02]  /*53a0*/  SYNCS.PHASECHK.TRANS64.TRYWAIT P2, [UR21+0x68], R9 ;  /* 0x00006809ff0075a7 */ /* 0x000ee40008041115 */
[----:B--23--:R-:W-:Y:S05]  /*53b0*/  @!P2 BRA `(.L_x_95) ;  /* 0x000000540080a947 */ /* 0x00cfea0003800000 */
.L_x_186:
        /* <DEDUP_REMOVED lines=10> */
[----:B------:R-:W-:Y:S02]  /*5460*/  @!UP0 UIADD3 UR10, UPT, UPT, UR42, 0xa0, URZ ;  /* 0x000000a02a0a8890 */ /* 0x000fe4000fffe0ff */
[----:B------:R-:W-:Y:S01]  /*5470*/  @!UP0 UIADD3 UR8, UPT, UPT, UR21, 0x3200, URZ ;  /* 0x0000320015088890 */ /* 0x000fe2000fffe0ff */
[----:B------:R-:W-:Y:S01]  /*5480*/  IMAD.U32 R10, RZ, RZ, UR5 ;  /* 0x00000005ff0a7e24 */ /* 0x000fe2000f8e00ff */
[----:B------:R-:W-:Y:S01]  /*5490*/  VOTEU.ALL UP0, P1 ;  /* 0x0000000000ff7886 */ /* 0x000fe20000800000 */
[----:B------:R-:W-:Y:S01]  /*54a0*/  IMAD.U32 R11, RZ, RZ, UR4 ;  /* 0x00000004ff0b7e24 */ /* 0x000fe2000f8e00ff */
[----:B------:R-:W-:Y:S01]  /*54b0*/  UMOV UR9, UR33 ;  /* 0x0000002100097c82 */ /* 0x000fe20008000000 */
[----:B------:R-:W-:Y:S01]  /*54c0*/  UMOV UR11, UR43 ;  /* 0x0000002b000b7c82 */ /* 0x000fe20008000000 */
[----:B------:R-:W-:Y:S01]  /*54d0*/  @!P1 R2UR UR4, R10 ;  /* 0x000000000a0492ca */ /* 0x000fe200000e0000 */
[----:B------:R-:W-:Y:S01]  /*54e0*/  UMOV UR12, UR36 ;  /* 0x00000024000c7c82 */ /* 0x000fe20008000000 */
[----:B------:R-:W-:Y:S01]  /*54f0*/  @!P1 R2UR UR5, R11 ;  /* 0x000000000b0592ca */ /* 0x000fe200000e0000 */
[----:B------:R-:W-:Y:S01]  /*5500*/  UPRMT UR6, UR47, 0x654, UR33 ;  /* 0x000006542f067896 */ /* 0x000fe20008000021 */
[----:B------:R-:W-:Y:S11]  /*5510*/  @!P1 IMAD.X R6, RZ, RZ, R17, P0 ;  /* 0x000000ffff069224 */ /* 0x000ff600000e0611 */
[----:B------:R2:W-:Y:S01]  /*5520*/  @!UP0 UTMALDG.3D [UR32], [UR4], desc[UR16] ;  /* 0x00001020040085b4 */ /* 0x0005e20008011000 */
[----:B------:R-:W-:Y:S05]  /*5530*/  VOTEU.ALL UP0, P1 ;  /* 0x0000000000ff7886 */ /* 0x000fea0000800000 */
[----:B------:R2:W-:Y:S01]  /*5540*/  @!UP0 UTMALDG.3D [UR8], [UR4], desc[UR16] ;  /* 0x00001008040085b4 */ /* 0x0005e20008011000 */
[----:B------:R2:W-:Y:S01]  /*5550*/  @!P1 SYNCS.ARRIVE.TRANS64.RED.A0TR RZ, [UR21+0x48], R0 ;  /* 0x00004800ffff99a7 */ /* 0x0005e20008300415 */
[----:B------:R-:W-:Y:S01]  /*5560*/  SYNCS.ARRIVE.TRANS64.RED.A1T0 RZ, [UR6], RZ ;  /* 0x000000ffffff79a7 */ /* 0x000fe20008100406 */
[----:B------:R-:W3:Y:S02]  /*5570*/  SYNCS.PHASECHK.TRANS64.TRYWAIT P2, [UR21+0x70], R9 ;  /* 0x00007009ff0075a7 */ /* 0x000ee40008041115 */
[----:B--23--:R-:W-:Y:S05]  /*5580*/  @!P2 BRA `(.L_x_96) ;  /* 0x000000540024a947 */ /* 0x00cfea0003800000 */
.L_x_188:
        /* <DEDUP_REMOVED lines=9> */
[----:B------:R-:W-:Y:S01]  /*5620*/  VIADD R14, R14, 0x1 ;  /* 0x000000010e0e7836 */ /* 0x000fe20000000000 */
        /* <DEDUP_REMOVED lines=10> */
[----:B------:R-:W-:Y:S01]  /*56d0*/  UMOV UR12, UR36 ;  /* 0x00000024000c7c82 */ /* 0x000fe20008000000 */
[----:B------:R-:W-:Y:S11]  /*56e0*/  UPRMT UR6, UR47, 0x654, UR25 ;  /* 0x000006542f067896 */ /* 0x000ff60008000019 */
[----:B------:R2:W-:Y:S01]  /*56f0*/  @!UP0 UTMALDG.3D [UR24], [UR4], desc[UR16] ;  /* 0x00001018040085b4 */ /* 0x0005e20008011000 */
[----:B------:R-:W-:Y:S05]  /*5700*/  VOTEU.ALL UP0, P1 ;  /* 0x0000000000ff7886 */ /* 0x000fea0000800000 */
[----:B------:R2:W-:Y:S01]  /*5710*/  @!UP0 UTMALDG.3D [UR8], [UR4], desc[UR16] ;  /* 0x00001008040085b4 */ /* 0x0005e20008011000 */
[----:B------:R2:W-:Y:S01]  /*5720*/  @!P1 SYNCS.ARRIVE.TRANS64.RED.A0TR RZ, [UR21+0x50], R0 ;  /* 0x00005000ffff99a7 */ /* 0x0005e20008300415 */
[----:B------:R-:W-:Y:S01]  /*5730*/  SYNCS.ARRIVE.TRANS64.RED.A1T0 RZ, [UR6], RZ ;  /* 0x000000ffffff79a7 */ /* 0x000fe20008100406 */
[----:B------:R-:W3:Y:S02]  /*5740*/  SYNCS.PHASECHK.TRANS64.TRYWAIT P0, [UR21+0x78], R9 ;  /* 0x00007809ff0075a7 */ /* 0x000ee40008001115 */
[----:B--23--:R-:W-:Y:S05]  /*5750*/  @!P0 BRA `(.L_x_97) ;  /* 0x0000005000c88947 */ /* 0x00cfea0003800000 */
.L_x_190:
[----:B------:R-:W-:Y:S01]  /*5760*/  UIADD3 UR24, UPT, UPT, UR13, UR63, URZ ;  /* 0x0000003f0d187290 */ /* 0x000fe2000fffe0ff */
[----:B------:R-:W-:Y:S01]  /*5770*/  @!P1 IADD3 R6, P0, PT, R16, 0x580, RZ ;  /* 0x0000058010069810 */ /* 0x000fe20007f1e0ff */
[----:B------:R-:W-:Y:S01]  /*5780*/  UPLOP3.LUT UP2, UPT, UPT, UPT, UPT, 0x80, 0x8 ;  /* 0x000000000008789c */ /* 0x000fe20003f4f070 */
[----:B------:R-:W-:Y:S01]  /*5790*/  R2UR UR26, R82 ;  /* 0x00000000521a72ca */ /* 0x000fe200000e0000 */
[----:B------:R-:W-:Y:S01]  /*57a0*/  VOTEU.ALL UP0, P1 ;  /* 0x0000000000ff7886 */ /* 0x000fe20000800000 */
[----:B------:R-:W-:Y:S01]  /*57b0*/  @!P1 R2UR UR5, R6 ;  /* 0x00000000060592ca */ /* 0x000fe200000e0000 */
[----:B--2---:R-:W-:Y:S01]  /*57c0*/  @!P1 IMAD.X R0, RZ, RZ, R17, P0 ;  /* 0x000000ffff009224 */ /* 0x004fe200000e0611 */
[----:B------:R-:W-:Y:S01]  /*57d0*/  UMOV UR6, 0x0 ;  /* 0x0000000000067882 */ /* 0x000fe20000000000 */
[----:B------:R-:W-:Y:S01]  /*57e0*/  UMOV UR7, 0x10000000 ;  /* 0x1000000000077882 */ /* 0x000fe20000000000 */
[----:B------:R-:W-:Y:S01]  /*57f0*/  @!UP0 UIADD3 UR18, UPT, UPT, UR42, 0x60, URZ ;  /* 0x000000602a128890 */ /* 0x000fe2000fffe0ff */
[----:B------:R-:W-:Y:S01]  /*5800*/  ISETP.NE.AND P0, PT, R14, 0x2, PT ;  /* 0x000000020e00780c */ /* 0x000fe20003f05270 */
[----:B------:R-:W-:Y:S01]  /*5810*/  @!UP0 UIADD3 UR16, UPT, UPT, UR21, 0x6200, URZ ;  /* 0x0000620015108890 */ /* 0x000fe2000fffe0ff */
[----:B------:R-:W-:Y:S01]  /*5820*/  @!P1 R2UR UR4, R0 ;  /* 0x00000000000492ca */ /* 0x000fe200000e0000 */
[----:B------:R-:W-:Y:S01]  /*5830*/  @!UP0 UIADD3 UR17, UPT, UPT, UR21, 0x58, URZ ;  /* 0x0000005815118890 */ /* 0x000fe2000fffe0ff */
[----:B------:R-:W-:Y:S01]  /*5840*/  SEL R0, RZ, 0x1, P0 ;  /* 0x00000001ff007807 */ /* 0x000fe20000000000 */
[----:B------:R-:W-:Y:S01]  /*5850*/  @!UP0 UIADD3 UR10, UPT, UPT, UR42, 0xe0, URZ ;  /* 0x000000e02a0a8890 */ /* 0x000fe2000fffe0ff */
[----:B------:R-:W-:Y:S01]  /*5860*/  LOP3.LUT R15, R15, 0x1, RZ, 0x3c, !PT ;  /* 0x000000010f0f7812 */ /* 0x000fe200078e3cff */
[----:B------:R-:W-:Y:S01]  /*5870*/  @!UP0 UIADD3 UR8, UPT, UPT, UR21, 0x7200, URZ ;  /* 0x0000720015088890 */ /* 0x000fe2000fffe0ff */
[----:B------:R-:W-:Y:S01]  /*5880*/  IMAD.U32 R8, RZ, RZ, UR5 ;  /* 0x00000005ff087e24 */ /* 0x000fe2000f8e00ff */
[----:B------:R-:W-:Y:S01]  /*5890*/  VOTEU.ALL UP0, P1 ;  /* 0x0000000000ff7886 */ /* 0x000fe20000800000 */
[----:B------:R-:W-:Y:S01]  /*58a0*/  UMOV UR19, UR43 ;  /* 0x0000002b00137c82 */ /* 0x000fe20008000000 */
[----:B------:R-:W-:Y:S01]  /*58b0*/  UMOV UR20, UR36 ;  /* 0x0000002400147c82 */ /* 0x000fe20008000000 */
[----:B------:R-:W-:Y:S01]  /*58c0*/  UMOV UR11, UR43 ;  /* 0x0000002b000b7c82 */ /* 0x000fe20008000000 */
[----:B------:R-:W-:Y:S01]  /*58d0*/  UMOV UR12, UR36 ;  /* 0x00000024000c7c82 */ /* 0x000fe20008000000 */
[----:B------:R-:W-:Y:S01]  /*58e0*/  UMOV UR9, UR17 ;  /* 0x0000001100097c82 */ /* 0x000fe20008000000 */
[----:B------:R-:W-:Y:S01]  /*58f0*/  IMAD.U32 R9, RZ, RZ, UR4 ;  /* 0x00000004ff097e24 */ /* 0x000fe2000f8e00ff */
[----:B------:R-:W-:Y:S01]  /*5900*/  @!P1 R2UR UR4, R8 ;  /* 0x00000000080492ca */ /* 0x000fe200000e0000 */
[----:B------:R-:W-:Y:S01]  /*5910*/  UMOV UR36, UR29 ;  /* 0x0000001d00247c82 */ /* 0x000fe20008000000 */
[----:B------:R-:W-:Y:S02]  /*5920*/  LOP3.LUT R13, R13, R0, RZ, 0x3c, !PT ;  /* 0x000000000d0d7212 */ /* 0x000fe400078e3cff */
[----:B------:R-:W-:Y:S02]  /*5930*/  @!P1 R2UR UR5, R9 ;  /* 0x00000000090592ca */ /* 0x000fe400000e0000 */
[----:B------:R-:W-:Y:S11]  /*5940*/  SEL R14, R14, RZ, P0 ;  /* 0x000000ff0e0e7207 */ /* 0x000ff60000000000 */
[----:B------:R2:W-:Y:S01]  /*5950*/  @!UP0 UTMALDG.3D [UR16], [UR4], desc[UR6] ;  /* 0x00000610040085b4 */ /* 0x0005e20008011000 */
[----:B------:R-:W-:Y:S05]  /*5960*/  VOTEU.ALL UP0, P1 ;  /* 0x0000000000ff7886 */ /* 0x000fea0000800000 */
[----:B------:R3:W-:Y:S01]  /*5970*/  @!UP0 UTMALDG.3D [UR8], [UR4], desc[UR6] ;  /* 0x00000608040085b4 */ /* 0x0007e20008011000 */
[----:B------:R3:W-:Y:S01]  /*5980*/  @!P1 SYNCS.ARRIVE.TRANS64.RED.A0TR RZ, [UR21+0x58], R7 ;  /* 0x00005807ffff99a7 */ /* 0x0007e20008300415 */
[----:B------:R-:W-:Y:S01]  /*5990*/  SYNCS.ARRIVE.TRANS64.RED.A1T0 RZ, [UR37], RZ ;  /* 0x000000ffffff79a7 */ /* 0x000fe20008100425 */
[----:B--2---:R-:W-:Y:S01]  /*59a0*/  UIADD3 UR20, UPT, UPT, UR14, UR26, URZ ;  /* 0x0000001a0e147290 */ /* 0x004fe2000fffe0ff */
[----:B------:R-:W-:Y:S11]  /*59b0*/  BRA.U UP1, `(.L_x_98) ;  /* 0xfffffff101047547 */ /* 0x000ff6000b83ffff */
[----:B------:R-:W-:-:S04]  /*59c0*/  SHF.L.U32 R3, R15, 0x1f, RZ ;  /* 0x0000001f0f037819 */ /* 0x000fc800000006ff */
[----:B------:R-:W2:Y:S02]  /*59d0*/  SYNCS.PHASECHK.TRANS64.TRYWAIT P0, [UR21+0x60], R3 ;  /* 0x00006003ff0075a7 */ /* 0x000ea40008001115 */
[----:B--2---:R-:W-:Y:S05]  /*59e0*/  @!P0 BRA `(.L_x_99) ;  /* 0x00000050003c8947 */ /* 0x004fea0003800000 */
.L_x_192:
[----:B------:R-:W4:Y:S02]  /*59f0*/  SYNCS.PHASECHK.TRANS64.TRYWAIT P0, [UR21+0x68], R3 ;  /* 0x00006803ff0075a7 */ /* 0x000f240008001115 */
[----:B----4-:R-:W-:Y:S05]  /*5a00*/  @!P0 BRA `(.L_x_100) ;  /* 0x00000050004c8947 */ /* 0x010fea0003800000 */
.L_x_194:
[----:B------:R-:W4:Y:S02]  /*5a10*/  SYNCS.PHASECHK.TRANS64.TRYWAIT P0, [UR21+0x70], R3 ;  /* 0x00007003ff0075a7 */ /* 0x000f240008001115 */
[----:B----4-:R-:W-:Y:S05]  /*5a20*/  @!P0 BRA `(.L_x_101) ;  /* 0x00000050005c8947 */ /* 0x010fea0003800000 */
.L_x_196:
[----:B--2---:R-:W-:-:S07]  /*5a30*/  MOV R0, UR21 ;  /* 0x0000001500007c02 */ /* 0x004fce0008000f00 */
.L_x_102:
[----:B--2---:R-:W-:-:S04]  /*5a40*/  SHF.L.U32 R3, R15, 0x1f, RZ ;  /* 0x0000001f0f037819 */ /* 0x004fc800000006ff */
[----:B------:R2:W4:Y:S03]  /*5a50*/  SYNCS.PHASECHK.TRANS64.TRYWAIT P0, [R0+URZ+0x78], R3 ;  /* 0x00007803000075a7 */ /* 0x00052600080011ff */
[----:B----4-:R-:W-:Y:S05]  /*5a60*/  @!P0 NANOSLEEP.SYNCS 0x989680 ;  /* 0x009896800000895d */ /* 0x010fea0003900000 */
[----:B------:R-:W4:Y:S02]  /*5a70*/  @!P0 SYNCS.PHASECHK.TRANS64 P0, [R0+URZ+0x78], R3 ;  /* 0x00007803000085a7 */ /* 0x000f2400080010ff */
[----:B-1-34-:R-:W-:Y:S05]  /*5a80*/  @P0 EXIT ;  /* 0x000000000000094d */ /* 0x01afea0003800000 */
[----:B------:R-:W-:Y:S05]  /*5a90*/  BRA `(.L_x_102) ;  /* 0xfffffffc00e87947 */ /* 0x000fea000383ffff */
.L_x_87:
[----:B------:R-:W-:-:S06]  /*5aa0*/  UISETP.GE.AND UP0, UPT, UR18, 0x4, UPT ;  /* 0x000000041200788c */ /* 0x000fcc000bf06270 */
[----:B------:R-:W-:-:S13]  /*5ab0*/  PLOP3.LUT P0, PT, PT, PT, UP0, 0x80, 0x8 ;  /* 0x000000000008781c */ /* 0x000fda0003f0f008 */
[----:B------:R-:W-:Y:S05]  /*5ac0*/  @!P0 EXIT ;  /* 0x000000000000894d */ /* 0x000fea0003800000 */
[----:B------:R-:W-:Y:S01]  /*5ad0*/  BAR.SYNC.DEFER_BLOCKING 0x6, 0xa0 ;  /* 0x0182800000007b1d */ /* 0x000fe20000010000 */
[C---:B------:R-:W-:Y:S01]  /*5ae0*/  IMAD.SHL.U32 R3, R94.reuse, 0x20, RZ ;  /* 0x000000205e037824 */ /* 0x040fe200078e00ff */
[C---:B------:R-:W-:Y:S01]  /*5af0*/  SHF.L.U32 R2, R94.reuse, 0x2, RZ ;  /* 0x000000025e027819 */ /* 0x040fe200000006ff */
[C---:B------:R-:W-:Y:S01]  /*5b00*/  IMAD.SHL.U32 R8, R81.reuse, 0x400, RZ ;  /* 0x0000040051087824 */ /* 0x040fe200078e00ff */
[C---:B------:R-:W-:Y:S01]  /*5b10*/  LOP3.LUT R95, R94.reuse, 0x60, RZ, 0xc0, !PT ;  /* 0x000000605e5f7812 */ /* 0x040fe200078ec0ff */
[----:B------:R-:W-:Y:S01]  /*5b20*/  IMAD.SHL.U32 R4, R81, 0x200000, RZ ;  /* 0x0020000051047824 */ /* 0x000fe200078e00ff */
[----:B------:R-:W-:Y:S02]  /*5b30*/  UMOV UR43, 0x400 ;  /* 0x00000400002b7882 */ /* 0x000fe40000000000 */
[----:B------:R-:W1:Y:S01]  /*5b40*/  LDC.64 R78, c[0x0][0x8b0] ;  /* 0x00022c00ff4e7b82 */ /* 0x000e620000000a00 */
[----:B------:R-:W-:Y:S01]  /*5b50*/  ULEA UR43, UR47, UR43, 0x18 ;  /* 0x0000002b2f2b7291 */ /* 0x000fe2000f8ec0ff */
[C---:B------:R-:W-:Y:S01]  /*5b60*/  LOP3.LUT R93, R3.reuse, 0xb20, RZ, 0xc0, !PT ;  /* 0x00000b20035d7812 */ /* 0x040fe200078ec0ff */
[----:B------:R-:W2:Y:S01]  /*5b70*/  LDCU.64 UR6, c[0x0][0x890] ;  /* 0x00011200ff0677ac */ /* 0x000ea20008000a00 */
[----:B------:R-:W-:Y:S01]  /*5b80*/  LOP3.LUT R3, R3, 0xc0, RZ, 0xc0, !PT ;  /* 0x000000c003037812 */ /* 0x000fe200078ec0ff */
[----:B------:R-:W-:Y:S01]  /*5b90*/  IMAD.U32 R37, R94, 0x10000, RZ ;  /* 0x000100005e257824 */ /* 0x000fe200078e00ff */
[----:B------:R-:W-:Y:S01]  /*5ba0*/  LOP3.LUT R93, R93, 0x400, R8, 0xf8, !PT ;  /* 0x000004005d5d7812 */ /* 0x000fe200078ef808 */
[----:B------:R-:W-:Y:S01]  /*5bb0*/  UIADD3 UR4, UPT, UPT, UR43, 0x200, URZ ;  /* 0x000002002b047890 */ /* 0x000fe2000fffe0ff */
[----:B------:R-:W3:Y:S01]  /*5bc0*/  LDC.64 R76, c[0x0][0x8a8] ;  /* 0x00022a00ff4c7b82 */ /* 0x000ee20000000a00 */
[----:B------:R-:W-:Y:S01]  /*5bd0*/  LOP3.LUT R2, R3, 0x18, R2, 0xf8, !PT ;  /* 0x0000001803027812 */ /* 0x000fe200078ef802 */
[----:B------:R-:W-:Y:S01]  /*5be0*/  HFMA2 R36, -RZ, RZ, 0, 0 ;  /* 0x00000000ff247431 */ /* 0x000fe200000001ff */
[----:B------:R-:W-:Y:S01]  /*5bf0*/  LOP3.LUT R4, R4, 0x200000, RZ, 0xc0, !PT ;  /* 0x0020000004047812 */ /* 0x000fe200078ec0ff */
[----:B------:R-:W-:Y:S01]  /*5c00*/  IMAD.MOV.U32 R90, RZ, RZ, 0x1 ;  /* 0x00000001ff5a7424 */ /* 0x000fe200078e00ff */
[----:B------:R-:W-:-:S02]  /*5c10*/  LOP3.LUT R93, R93, R2, RZ, 0xfc, !PT ;  /* 0x000000025d5d7212 */ /* 0x000fc400078efcff */
[----:B------:R-:W-:Y:S02]  /*5c20*/  CS2R R88, SRZ ;  /* 0x0000000000587805 */ /* 0x000fe4000001ff00 */
[----:B------:R-:W-:Y:S01]  /*5c30*/  MOV R84, UR4 ;  /* 0x0000000400547c02 */ /* 0x000fe20008000f00 */
[----:B------:R-:W-:Y:S01]  /*5c40*/  IMAD.MOV.U32 R86, RZ, RZ, RZ ;  /* 0x000000ffff567224 */ /* 0x000fe200078e00ff */
[----:B------:R-:W4:Y:S01]  /*5c50*/  LDS R0, [UR43+0x140] ;  /* 0x0001402bff007984 */ /* 0x000f220008000800 */
[----:B------:R-:W-:Y:S01]  /*5c60*/  LOP3.LUT R92, R94, 0x2, RZ, 0xc0, !PT ;  /* 0x000000025e5c7812 */ /* 0x000fe200078ec0ff */
[----:B------:R-:W1:Y:S01]  /*5c70*/  LDCU UR60, c[0x0][0x370] ;  /* 0x00006e00ff3c77ac */ /* 0x000e620008000800 */
[----:B------:R-:W-:Y:S01]  /*5c80*/  LOP3.LUT R37, R4, 0x400000, R37, 0xf8, !PT ;  /* 0x0040000004257812 */ /* 0x000fe200078ef825 */
[----:B------:R-:W-:Y:S01]  /*5c90*/  IMAD R93, R93, 0x2, R84 ;  /* 0x000000025d5d7824 */ /* 0x000fe200078e0254 */
[----:B------:R-:W-:Y:S01]  /*5ca0*/  LOP3.LUT R94, R94, 0x4, RZ, 0xc0, !PT ;  /* 0x000000045e5e7812 */ /* 0x000fe200078ec0ff */
[----:B--2---:R-:W-:Y:S01]  /*5cb0*/  IMAD.U32 R97, RZ, RZ, UR6 ;  /* 0x00000006ff617e24 */ /* 0x004fe2000f8e00ff */
[----:B------:R-:W2:Y:S01]  /*5cc0*/  LDCU UR42, c[0x0][0xb0c] ;  /* 0x00016180ff2a77ac */ /* 0x000ea20008000800 */
[----:B------:R-:W-:-:S02]  /*5cd0*/  IMAD.U32 R96, RZ, RZ, UR7 ;  /* 0x00000007ff607e24 */ /* 0x000fc4000f8e00ff */
[--C-:B------:R-:W-:Y:S01]  /*5ce0*/  IMAD R92, R92, -0x10, R93.reuse ;  /* 0xfffffff05c5c7824 */ /* 0x100fe200078e025d */
[----:B------:R-:W1:Y:S01]  /*5cf0*/  LDCU UR39, c[0x0][0xb30] ;  /* 0x00016600ff2777ac */ /* 0x000e620008000800 */
[----:B------:R-:W-:Y:S01]  /*5d00*/  IMAD R91, R94, -0x10, R93 ;  /* 0xfffffff05e5b7824 */ /* 0x000fe200078e025d */
[----:B------:R-:W1:Y:S01]  /*5d10*/  LDCU.64 UR54, c[0x0][0x888] ;  /* 0x00011100ff3677ac */ /* 0x000e620008000a00 */
[----:B------:R-:W1:Y:S01]  /*5d20*/  LDCU.64 UR40, c[0x0][0xb28] ;  /* 0x00016500ff2877ac */ /* 0x000e620008000a00 */
[----:B------:R-:W1:Y:S01]  /*5d30*/  LDCU.128 UR56, c[0x0][0xb10] ;  /* 0x00016200ff3877ac */ /* 0x000e620008000c00 */
[----:B------:R-:W1:Y:S01]  /*5d40*/  LDCU UR53, c[0x0][0x374] ;  /* 0x00006e80ff3577ac */ /* 0x000e620008000800 */
[----:B------:R-:W-:Y:S01]  /*5d50*/  UMOV UR52, URZ ;  /* 0x000000ff00347c82 */ /* 0x000fe20008000000 */
[----:B------:R-:W-:Y:S01]  /*5d60*/  UMOV UR46, URZ ;  /* 0x000000ff002e7c82 */ /* 0x000fe20008000000 */
[----:B-1234-:R-:W-:-:S07]  /*5d70*/  IMAD.IADD R37, R0, 0x1, R37 ;  /* 0x0000000100257824 */ /* 0x01efce00078e0225 */
.L_x_146:
[----:B------:R-:W-:Y:S02]  /*5d80*/  LEA R3, R86, UR43, 0x3 ;  /* 0x0000002b56037c11 */ /* 0x000fe4000f8e18ff */
[----:B------:R-:W-:Y:S02]  /*5d90*/  SHF.L.U32 R0, R88, 0x1f, RZ ;  /* 0x0000001f58007819 */ /* 0x000fe400000006ff */
[----:B------:R-:W-:Y:S02]  /*5da0*/  LEA R5, R86, UR43, 0x4 ;  /* 0x0000002b56057c11 */ /* 0x000fe4000f8e20ff */
[----:B-1----:R-:W1:Y:S02]  /*5db0*/  SYNCS.PHASECHK.TRANS64.TRYWAIT P0, [R3+URZ+0x90], R0 ;  /* 0x00009000030075a7 */ /* 0x002e6400080011ff */
[----:B-12---:R-:W-:Y:S05]  /*5dc0*/  @!P0 BRA `(.L_x_103) ;  /* 0x0000004c008c8947 */ /* 0x006fea0003800000 */
.L_x_197:
[----:B------:R-:W2:Y:S01]  /*5dd0*/  LDS.128 R4, [R5+0x120] ;  /* 0x0001200005047984 */ /* 0x000ea20000000c00 */
        /* <DEDUP_REMOVED lines=10> */
[----:B------:R-:W-:Y:S01]  /*5e80*/  PLOP3.LUT P0, PT, PT, PT, UP1, 0x80, 0x8 ;  /* 0x000000000008781c */ /* 0x000fe20003f0f018 */
[----:B------:R-:W-:Y:S11]  /*5e90*/  UP2UR UR62, UPR, URZ, 0x2 ;  /* 0x00000002ff3e7883 */ /* 0x000ff60008000000 */
[----:B------:R-:W-:Y:S01]  /*5ea0*/  @!UPT UIADD3 URZ, UPT, UPT, URZ, URZ, URZ ;  /* 0x000000fffffff290 */ /* 0x000fe2000fffe0ff */
[----:B-1----:R-:W-:Y:S02]  /*5eb0*/  @P0 SHF.R.U32.HI R0, RZ, 0x10, R5 ;  /* 0x00000010ff000819 */ /* 0x002fe40000011605 */
        /* <DEDUP_REMOVED lines=12> */
[----:B------:R-:W2:Y:S01]  /*5f80*/  LDCU UR12, c[0x0][0xb20] ;  /* 0x00016400ff0c77ac */ /* 0x000ea20008000800 */
[----:B------:R-:W-:Y:S02]  /*5f90*/  UIMAD.WIDE.U32 UR4, UR53, UR59, URZ ;  /* 0x0000003b350472a5 */ /* 0x000fe4000f8e00ff */
[----:B------:R-:W-:Y:S02]  /*5fa0*/  UIMAD.WIDE.U32 UR6, UR60, UR56, URZ ;  /* 0x000000383c0672a5 */ /* 0x000fe4000f8e00ff */
[----:B------:R-:W-:Y:S02]  /*5fb0*/  UISETP.NE.AND UP0, UPT, UR58, 0x1, UPT ;  /* 0x000000013a00788c */ /* 0x000fe4000bf05270 */
[----:B------:R-:W-:Y:S02]  /*5fc0*/  UIMAD.WIDE.U32 UR8, UR37, UR59, URZ ;  /* 0x0000003b250872a5 */ /* 0x000fe4000f8e00ff */
[----:B------:R-:W-:Y:S02]  /*5fd0*/  UIMAD.WIDE.U32 UR10, UR38, UR56, URZ ;  /* 0x00000038260a72a5 */ /* 0x000fe4000f8e00ff */
[----:B------:R-:W-:Y:S02]  /*5fe0*/  UISETP.NE.AND UP1, UPT, UR42, 0x1, UPT ;  /* 0x000000012a00788c */ /* 0x000fe4000bf25270 */
[----:B------:R-:W-:Y:S01]  /*5ff0*/  UISETP.NE.AND UP2, UPT, UR45, 0x1, UPT ;  /* 0x000000012d00788c */ /* 0x000fe2000bf45270 */
[----:B------:R-:W-:Y:S02]  /*6000*/  UMOV UR4, UR5 ;  /* 0x0000000500047c82 */ /* 0x000fe40008000000 */
[----:B--2---:R-:W-:Y:S03]  /*6010*/  USHF.R.U32.HI UR5, URZ, UR12, UR4 ;  /* 0x0000000cff057299 */ /* 0x004fe60008011604 */
[----:B------:R-:W-:Y:S02]  /*6020*/  UMOV UR4, UR7 ;  /* 0x0000000700047c82 */ /* 0x000fe40008000000 */
[----:B------:R-:W-:Y:S02]  /*6030*/  USHF.R.U32.HI UR7, URZ, UR57, UR4 ;  /* 0x00000039ff077299 */ /* 0x000fe40008011604 */
[----:B------:R-:W-:Y:S02]  /*6040*/  USEL UR4, UR53, UR5, !UP0 ;  /* 0x0000000535047287 */ /* 0x000fe4000c000000 */
[----:B------:R-:W-:Y:S01]  /*6050*/  USEL UR7, UR60, UR7, !UP1 ;  /* 0x000000073c077287 */ /* 0x000fe2000c800000 */
[----:B------:R-:W-:Y:S01]  /*6060*/  UMOV UR5, UR9 ;  /* 0x0000000900057c82 */ /* 0x000fe20008000000 */
[----:B------:R-:W-:Y:S02]  /*6070*/  UIMAD.WIDE.U32 UR8, UR4, UR40, URZ ;  /* 0x00000028040872a5 */ /* 0x000fe4000f8e00ff */
[----:B------:R-:W-:Y:S03]  /*6080*/  USHF.R.U32.HI UR6, URZ, UR12, UR5 ;  /* 0x0000000cff067299 */ /* 0x000fe60008011605 */
[----:B------:R-:W-:Y:S01]  /*6090*/  UMOV UR5, UR11 ;  /* 0x0000000b00057c82 */ /* 0x000fe20008000000 */
[----:B------:R-:W-:Y:S02]  /*60a0*/  UIMAD.WIDE.U32 UR10, UR7, UR40, URZ ;  /* 0x00000028070a72a5 */ /* 0x000fe4000f8e00ff */
[----:B------:R-:W-:Y:S02]  /*60b0*/  USHF.R.U32.HI UR12, URZ, UR57, UR5 ;  /* 0x00000039ff0c7299 */ /* 0x000fe40008011605 */
[----:B------:R-:W-:Y:S01]  /*60c0*/  USEL UR6, UR37, UR6, !UP0 ;  /* 0x0000000625067287 */ /* 0x000fe2000c000000 */
[----:B------:R-:W-:Y:S02]  /*60d0*/  UMOV UR5, UR9 ;  /* 0x0000000900057c82 */ /* 0x000fe40008000000 */
[----:B------:R-:W-:Y:S01]  /*60e0*/  UMOV UR10, UR11 ;  /* 0x0000000b000a7c82 */ /* 0x000fe20008000000 */
[----:B------:R-:W-:Y:S02]  /*60f0*/  @UP2 USHF.R.U32.HI UR4, URZ, UR41, UR5 ;  /* 0x00000029ff042299 */ /* 0x000fe40008011605 */
[----:B------:R-:W-:Y:S02]  /*6100*/  @UP2 USHF.R.U32.HI UR7, URZ, UR41, UR10 ;  /* 0x00000029ff072299 */ /* 0x000fe4000801160a */
[----:B------:R-:W-:Y:S02]  /*6110*/  UIMAD UR4, UR45, UR4, URZ ;  /* 0x000000042d0472a4 */ /* 0x000fe4000f8e02ff */
        /* <DEDUP_REMOVED lines=8> */
[----:B------:R-:W-:Y:S02]  /*61a0*/  USEL UR11, UR6, UR4, !UP2 ;  /* 0x00000004060b7287 */ /* 0x000fe4000d000000 */
[----:B------:R-:W-:Y:S02]  /*61b0*/  UIADD3 UR8, UPT, UPT, -UR5, URZ, URZ ;  /* 0x000000ff05087290 */ /* 0x000fe4000fffe1ff */
[----:B------:R-:W-:Y:S01]  /*61c0*/  UIADD3 UR10, UPT, UPT, -UR11, URZ, URZ ;  /* 0x000000ff0b0a7290 */ /* 0x000fe2000fffe1ff */
[----:B------:R-:W-:Y:S01]  /*61d0*/  @!UP0 UMOV UR4, UR9 ;  /* 0x0000000900048c82 */ /* 0x000fe20008000000 */
[----:B------:R-:W-:Y:S02]  /*61e0*/  UIADD3 UR9, UPT, UPT, -UR6, URZ, URZ ;  /* 0x000000ff06097290 */ /* 0x000fe4000fffe1ff */
[----:B------:R-:W-:Y:S02]  /*61f0*/  @!UP0 USHF.R.U32.HI UR4, URZ, UR41, UR4 ;  /* 0x00000029ff048299 */ /* 0x000fe40008011604 */
[----:B------:R-:W-:Y:S02]  /*6200*/  UIMAD UR10, UR45, UR10, UR6 ;  /* 0x0000000a2d0a72a4 */ /* 0x000fe4000f8e0206 */
[----:B------:R-:W-:Y:S04]  /*6210*/  @!UP0 USEL UR4, UR5, UR4, !UP2 ;  /* 0x0000000405048287 */ /* 0x000fe8000d000000 */
[----:B------:R-:W-:Y:S02]  /*6220*/  @!UP0 UIMAD UR10, UR7, UR10, UR4 ;  /* 0x0000000a070a82a4 */ /* 0x000fe4000f8e0204 */
[----:B------:R-:W-:Y:S02]  /*6230*/  @!UP0 UIADD3 UR11, UPT, UPT, UR11, -UR4, URZ ;  /* 0x800000040b0b8290 */ /* 0x000fe4000fffe0ff */
[----:B------:R-:W-:Y:S02]  /*6240*/  UIMAD UR7, UR42, UR8, UR38 ;  /* 0x000000082a0772a4 */ /* 0x000fe4000f8e0226 */
[----:B------:R-:W-:Y:S02]  /*6250*/  @!UP0 UIMAD UR6, UR11, UR45, UR5 ;  /* 0x0000002d0b0682a4 */ /* 0x000fe4000f8e0205 */
[----:B------:R-:W-:Y:S01]  /*6260*/  UIMAD UR4, UR58, UR9, UR37 ;  /* 0x000000093a0472a4 */ /* 0x000fe2000f8e0225 */
[----:B------:R-:W-:Y:S02]  /*6270*/  @!UP0 UMOV UR5, UR10 ;  /* 0x0000000a00058c82 */ /* 0x000fe40008000000 */
[----:B------:R-:W-:Y:S02]  /*6280*/  UIMAD UR38, UR5, UR42, UR7 ;  /* 0x0000002a052672a4 */ /* 0x000fe4000f8e0207 */
[----:B------:R-:W-:Y:S11]  /*6290*/  UIMAD UR37, UR6, UR58, UR4 ;  /* 0x0000003a062572a4 */ /* 0x000ff6000f8e0204 */
[----:B------:R-:W-:Y:S01]  /*62a0*/  @!UPT UIADD3 URZ, UPT, UPT, URZ, URZ, URZ ;  /* 0x000000fffffff290 */ /* 0x000fe2000fffe0ff */
.L_x_104:
[----:B------:R-:W-:Y:S01]  /*62b0*/  UISETP.NE.AND UP0, UPT, UR39, 0x1, UPT ;  /* 0x000000012700788c */ /* 0x000fe2000bf05270 */
[----:B------:R-:W-:Y:S01]  /*62c0*/  LOP3.LUT P0, RZ, R84, 0x1b0, RZ, 0xc0, !PT ;  /* 0x000001b054ff7812 */ /* 0x000fe2000780c0ff */
[----:B------:R-:W-:Y:S01]  /*62d0*/  USHF.L.U32 UR50, UR20, 0x6, URZ ;  /* 0x0000000614327899 */ /* 0x000fe200080006ff */
[----:B------:R-:W-:Y:S01]  /*62e0*/  BSSY.RECONVERGENT B6, `(.L_x_105) ;  /* 0x0000034000067945 */ /* 0x000fe20003800200 */
[----:B------:R-:W-:Y:S01]  /*62f0*/  USHF.L.U32 UR49, UR24, 0x8, URZ ;  /* 0x0000000818317899 */ /* 0x000fe200080006ff */
[----:B------:R-:W-:Y:S06]  /*6300*/  IADD3 R86, PT, PT, R86, 0x1, RZ ;  /* 0x0000000156567810 */ /* 0x000fec0007ffe0ff */
[----:B------:R-:W2:Y:S01]  /*6310*/  @!UP0 LDCU.128 UR12, c[0x0][0xb10] ;  /* 0x00016200ff0c87ac */ /* 0x000ea20008000c00 */
[----:B------:R-:W3:Y:S01]  /*6320*/  @!UP0 LDCU UR5, c[0x0][0xb0c] ;  /* 0x00016180ff0587ac */ /* 0x000ee20008000800 */
[----:B------:R-:W4:Y:S01]  /*6330*/  @!UP0 LDCU UR10, c[0x0][0xb20] ;  /* 0x00016400ff0a87ac */ /* 0x000f220008000800 */
[----:B--2---:R-:W-:Y:S02]  /*6340*/  UIMAD.WIDE.U32 UR8, UR38, UR12, URZ ;  /* 0x0000000c260872a5 */ /* 0x004fe4000f8e00ff */
[----:B------:R-:W-:Y:S02]  /*6350*/  UIMAD.WIDE.U32 UR6, UR37, UR15, URZ ;  /* 0x0000000f250672a5 */ /* 0x000fe4000f8e00ff */
[----:B------:R-:W-:Y:S03]  /*6360*/  @!UP0 UISETP.NE.AND UP1, UPT, UR14, 0x1, UPT ;  /* 0x000000010e00888c */ /* 0x000fe6000bf25270 */
[----:B------:R-:W-:Y:S01]  /*6370*/  @!UP0 UMOV UR4, UR9 ;  /* 0x0000000900048c82 */ /* 0x000fe20008000000 */
[----:B---3--:R-:W-:Y:S02]  /*6380*/  @!UP0 UISETP.NE.AND UP2, UPT, UR5, 0x1, UPT ;  /* 0x000000010500888c */ /* 0x008fe4000bf45270 */
[----:B------:R-:W-:Y:S01]  /*6390*/  @!UP0 USHF.R.U32.HI UR4, URZ, UR13, UR4 ;  /* 0x0000000dff048299 */ /* 0x000fe20008011604 */
[----:B------:R-:W-:Y:S02]  /*63a0*/  @!UP0 UMOV UR6, UR7 ;  /* 0x0000000700068c82 */ /* 0x000fe40008000000 */
[----:B----4-:R-:W-:Y:S02]  /*63b0*/  @!UP0 USHF.R.U32.HI UR6, URZ, UR10, UR6 ;  /* 0x0000000aff068299 */ /* 0x010fe40008011606 */
[----:B------:R-:W-:Y:S02]  /*63c0*/  @!UP0 USEL UR7, UR38, UR4, !UP2 ;  /* 0x0000000426078287 */ /* 0x000fe4000d000000 */
[----:B------:R-:W-:Y:S04]  /*63d0*/  @!UP0 USEL UR6, UR37, UR6, !UP1 ;  /* 0x0000000625068287 */ /* 0x000fe8000c800000 */
[----:B------:R-:W-:Y:S02]  /*63e0*/  @!UP0 UIADD3 UR4, UPT, UPT, -UR7, UR6, URZ ;  /* 0x0000000607048290 */ /* 0x000fe4000fffe1ff */
[----:B------:R-:W-:Y:S02]  /*63f0*/  @!UP0 UIADD3 UR6, UPT, UPT, UR7, -UR6, URZ ;  /* 0x8000000607068290 */ /* 0x000fe4000fffe0ff */
[----:B------:R-:W-:Y:S02]  /*6400*/  @!UP0 UIMAD UR38, UR4, UR5, UR38 ;  /* 0x00000005042682a4 */ /* 0x000fe4000f8e0226 */
[----:B------:R-:W-:Y:S01]  /*6410*/  @!UP0 UIMAD UR37, UR6, UR14, UR37 ;  /* 0x0000000e062582a4 */ /* 0x000fe2000f8e0225 */
[----:B------:R-:W-:Y:S11]  /*6420*/  @!P0 BRA `(.L_x_106) ;  /* 0x00000000007c8947 */ /* 0x000ff60003800000 */
[----:B------:R-:W2:Y:S01]  /*6430*/  LDCU.64 UR8, c[0x4][0x80] ;  /* 0x01001000ff0877ac */ /* 0x000ea20008000a00 */
[----:B------:R-:W-:Y:S01]  /*6440*/  MOV R2, 0x0 ;  /* 0x0000000000027802 */ /* 0x000fe20000000f00 */
[----:B------:R-:W-:Y:S02]  /*6450*/  HFMA2 R12, -RZ, RZ, 0, 5.9604644775390625e-08 ;  /* 0x00000001ff0c7431 */ /* 0x000fe400000001ff */
[----:B------:R-:W-:Y:S01]  /*6460*/  IMAD.MOV.U32 R8, RZ, RZ, 0x70 ;  /* 0x00000070ff087424 */ /* 0x000fe200078e00ff */
[----:B------:R3:W4:Y:S01]  /*6470*/  LDC.64 R14, c[0x4][R2] ;  /* 0x01000000020e7b82 */ /* 0x0007220000000a00 */
[----:B------:R-:W1:Y:S01]  /*6480*/  LDCU.64 UR6, c[0x4][0x88] ;  /* 0x01001100ff0677ac */ /* 0x000e620008000a00 */
[----:B------:R-:W-:Y:S01]  /*6490*/  IMAD.MOV.U32 R13, RZ, RZ, RZ ;  /* 0x000000ffff0d7224 */ /* 0x000fe200078e00ff */
[----:B------:R-:W1:Y:S01]  /*64a0*/  LDCU.64 UR4, c[0x4][0x8] ;  /* 0x01000100ff0477ac */ /* 0x000e620008000a00 */
[----:B--2---:R-:W-:Y:S01]  /*64b0*/  MOV R5, UR9 ;  /* 0x0000000900057c02 */ /* 0x004fe20008000f00 */
[----:B------:R-:W-:Y:S01]  /*64c0*/  IMAD.U32 R4, RZ, RZ, UR8 ;  /* 0x00000008ff047e24 */ /* 0x000fe2000f8e00ff */
[----:B-1----:R-:W-:Y:S01]  /*64d0*/  MOV R7, UR7 ;  /* 0x0000000700077c02 */ /* 0x002fe20008000f00 */
[----:B------:R-:W-:Y:S01]  /*64e0*/  IMAD.U32 R6, RZ, RZ, UR6 ;  /* 0x00000006ff067e24 */ /* 0x000fe2000f8e00ff */
[----:B------:R-:W-:Y:S01]  /*64f0*/  MOV R11, UR5 ;  /* 0x00000005000b7c02 */ /* 0x000fe20008000f00 */
[----:B------:R-:W-:Y:S02]  /*6500*/  IMAD.U32 R10, RZ, RZ, UR4 ;  /* 0x00000004ff0a7e24 */ /* 0x000fe4000f8e00ff */
[----:B------:R-:W-:Y:S07]  /*6510*/  LEPC R20, `(.L_x_107) ;  /* 0x000000001014794e */ /* 0x000fee0000000000 */
[----:B---345:R-:W-:Y:S05]  /*6520*/  CALL.ABS.NOINC R14 ;  /* 0x000000000e007343 */ /* 0x038fea0003c00000 */
.L_x_107:
[----:B------:R-:W1:Y:S01]  /*6530*/  LDCU.64 UR8, c[0x4][0x80] ;  /* 0x01001000ff0877ac */ /* 0x000e620008000a00 */
[----:B------:R-:W2:Y:S01]  /*6540*/  LDC.64 R2, c[0x4][R2] ;  /* 0x0100000002027b82 */ /* 0x000ea20000000a00 */
[----:B------:R-:W-:Y:S02]  /*6550*/  HFMA2 R12, -RZ, RZ, 0, 5.9604644775390625e-08 ;  /* 0x00000001ff0c7431 */ /* 0x000fe400000001ff */
[----:B------:R-:W-:Y:S02]  /*6560*/  IMAD.MOV.U32 R8, RZ, RZ, 0x70 ;  /* 0x00000070ff087424 */ /* 0x000fe400078e00ff */
[----:B------:R-:W-:Y:S01]  /*6570*/  IMAD.MOV.U32 R13, RZ, RZ, RZ ;  /* 0x000000ffff0d7224 */ /* 0x000fe200078e00ff */
[----:B------:R-:W3:Y:S01]  /*6580*/  LDCU.64 UR6, c[0x4][0x88] ;  /* 0x01001100ff0677ac */ /* 0x000ee20008000a00 */
[----:B------:R-:W4:Y:S01]  /*6590*/  LDCU.64 UR4, c[0x4][0x8] ;  /* 0x01000100ff0477ac */ /* 0x000f220008000a00 */
[----:B-1----:R-:W-:Y:S02]  /*65a0*/  MOV R4, UR8 ;  /* 0x0000000800047c02 */ /* 0x002fe40008000f00 */
[----:B------:R-:W-:Y:S02]  /*65b0*/  MOV R5, UR9 ;  /* 0x0000000900057c02 */ /* 0x000fe40008000f00 */
[----:B---3--:R-:W-:Y:S01]  /*65c0*/  MOV R7, UR7 ;  /* 0x0000000700077c02 */ /* 0x008fe20008000f00 */
[----:B------:R-:W-:Y:S01]  /*65d0*/  IMAD.U32 R6, RZ, RZ, UR6 ;  /* 0x00000006ff067e24 */ /* 0x000fe2000f8e00ff */
[----:B----4-:R-:W-:Y:S01]  /*65e0*/  MOV R11, UR5 ;  /* 0x00000005000b7c02 */ /* 0x010fe20008000f00 */
[----:B------:R-:W-:Y:S02]  /*65f0*/  IMAD.U32 R10, RZ, RZ, UR4 ;  /* 0x00000004ff0a7e24 */ /* 0x000fe4000f8e00ff */
[----:B------:R-:W-:Y:S07]  /*6600*/  LEPC R20, `(.L_x_106) ;  /* 0x000000001014794e */ /* 0x000fee0000000000 */
[----:B--2---:R-:W-:Y:S05]  /*6610*/  CALL.ABS.NOINC R2 ;  /* 0x0000000002007343 */ /* 0x004fea0003c00000 */
.L_x_106:
[----:B------:R-:W-:Y:S05]  /*6620*/  BSYNC.RECONVERGENT B6 ;  /* 0x0000000000067941 */ /* 0x000fea0003800200 */
.L_x_105:
[----:B------:R-:W-:Y:S02]  /*6630*/  R2UR UR6, R83 ;  /* 0x00000000530672ca */ /* 0x000fe400000e0000 */
[----:B------:R-:W-:Y:S02]  /*6640*/  R2UR UR5, R97 ;  /* 0x00000000610572ca */ /* 0x000fe400000e0000 */
[----:B------:R-:W-:Y:S02]  /*6650*/  R2UR UR4, R96 ;  /* 0x00000000600472ca */ /* 0x000fe400000e0000 */
[----:B------:R-:W-:Y:S02]  /*6660*/  ISETP.NE.U32.AND P4, PT, R78, RZ, PT ;  /* 0x000000ff4e00720c */ /* 0x000fe40003f85070 */
[----:B------:R-:W-:Y:S02]  /*6670*/  ISETP.NE.U32.AND P2, PT, RZ, UR54, PT ;  /* 0x00000036ff007c0c */ /* 0x000fe4000bf45070 */
[----:B------:R-:W-:Y:S02]  /*6680*/  ISETP.NE.AND.EX P4, PT, R79, RZ, PT, P4 ;  /* 0x000000ff4f00720c */ /* 0x000fe40003f85340 */
[----:B------:R-:W-:Y:S01]  /*6690*/  ISETP.NE.AND.EX P2, PT, RZ, UR55, PT, P2 ;  /* 0x00000037ff007c0c */ /* 0x000fe2000bf45320 */
[----:B------:R-:W-:Y:S02]  /*66a0*/  UISETP.NE.AND UP2, UPT, UR6, URZ, UPT ;  /* 0x000000ff0600728c */ /* 0x000fe4000bf45270 */
[----:B------:R-:W-:Y:S04]  /*66b0*/  UISETP.NE.U32.AND UP0, UPT, UR5, URZ, UPT ;  /* 0x000000ff0500728c */ /* 0x000fe8000bf05070 */
[----:B------:R-:W-:Y:S01]  /*66c0*/  UISETP.NE.AND.EX UP1, UPT, UR4, URZ, UPT, UP0 ;  /* 0x000000ff0400728c */ /* 0x000fe2000bf25300 */
[----:B------:R-:W-:Y:S01]  /*66d0*/  PLOP3.LUT P1, PT, PT, PT, UP2, 0x80, 0x8 ;  /* 0x000000000008781c */ /* 0x000fe20003f2f028 */
[----:B------:R-:W-:Y:S03]  /*66e0*/  UPLOP3.LUT UP0, UPT, UPT, UPT, UPT, 0x40, 0x4 ;  /* 0x000000000004789c */ /* 0x000fe60003f0e870 */
[----:B------:R-:W-:Y:S06]  /*66f0*/  @UP2 UPLOP3.LUT UP0, UPT, UPT, UPT, UP1, 0x80, 0x8 ;  /* 0x000000000008289c */ /* 0x000fec0003f0f010 */
[----:B------:R-:W-:Y:S01]  /*6700*/  PLOP3.LUT P0, PT, PT, PT, UP0, 0x80, 0x8 ;  /* 0x000000000008781c */ /* 0x000fe20003f0f008 */
[----:B------:R-:W-:Y:S01]  /*6710*/  @!UPT UIADD3 URZ, UPT, UPT, URZ, URZ, URZ ;  /* 0x000000fffffff290 */ /* 0x000fe2000fffe0ff */
[----:B------:R-:W-:Y:S11]  /*6720*/  BRA.U !UP1, `(.L_x_108) ;  /* 0x0000000109407547 */ /* 0x000ff6000b800000 */
[----:B------:R-:W-:Y:S01]  /*6730*/  UISETP.NE.U32.AND UP0, UPT, UR54, URZ, UPT ;  /* 0x000000ff3600728c */ /* 0x000fe2000bf05070 */
[----:B------:R-:W-:Y:S01]  /*6740*/  R2UR UR6, R97 ;  /* 0x00000000610672ca */ /* 0x000fe200000e0000 */
[----:B------:R-:W2:Y:S01]  /*6750*/  LDCU.64 UR8, c[0x0][0x358] ;  /* 0x00006b00ff0877ac */ /* 0x000ea20008000a00 */
[----:B------:R-:W-:Y:S02]  /*6760*/  HFMA2 R80, -RZ, RZ, 0, 5.9604644775390625e-08 ;  /* 0x00000001ff507431 */ /* 0x000fe400000001ff */
[----:B-1----:R-:W-:Y:S01]  /*6770*/  IMAD.MOV.U32 R0, RZ, RZ, 0x1 ;  /* 0x00000001ff007424 */ /* 0x002fe200078e00ff */
[----:B------:R-:W-:Y:S06]  /*6780*/  UISETP.NE.AND.EX UP0, UPT, UR55, URZ, UPT, UP0 ;  /* 0x000000ff3700728c */ /* 0x000fec000bf05300 */
[----:B------:R-:W-:Y:S05]  /*6790*/  PLOP3.LUT P3, PT, PT, PT, UP0, 0x80, 0x8 ;  /* 0x000000000008781c */ /* 0x000fea0003f6f008 */
[----:B------:R-:W1:Y:S01]  /*67a0*/  @UP0 LDCU.64 UR4, c[0x0][0x888] ;  /* 0x00011100ff0407ac */ /* 0x000e620008000a00 */
[----:B------:R-:W-:Y:S07]  /*67b0*/  @UP0 UIMAD UR6, UR36, UR6, URZ ;  /* 0x00000006240602a4 */ /* 0x000fee000f8e02ff */
[----:B------:R-:W-:Y:S01]  /*67c0*/  @!P3 PRMT R80, R0, 0x7610, R80 ;  /* 0x000076100050b816 */ /* 0x000fe20000000050 */
[----:B-1----:R-:W-:Y:S06]  /*67d0*/  @UP0 UIMAD.WIDE UR4, UR6, 0x4, UR4 ;  /* 0x00000004060408a5 */ /* 0x002fec000f8e0204 */
[----:B------:R-:W-:Y:S02]  /*67e0*/  IMAD.U32 R2, RZ, RZ, UR4 ;  /* 0x00000004ff027e24 */ /* 0x000fe4000f8e00ff */
[----:B------:R-:W-:Y:S03]  /*67f0*/  IMAD.U32 R3, RZ, RZ, UR5 ;  /* 0x00000005ff037e24 */ /* 0x000fe6000f8e00ff */
[----:B------:R-:W1:Y:S02]  /*6800*/  @!UP0 LDCU UR4, c[0x0][0x880] ;  /* 0x00011000ff0487ac */ /* 0x000e640008000800 */
[----:B--2--5:R2:W5:Y:S02]  /*6810*/  @P3 LDG.E R41, desc[UR8][R2.64] ;  /* 0x0000000802293981 */ /* 0x024564000c1e1900 */
[----:B-12---:R-:W-:Y:S02]  /*6820*/  @!P3 MOV R41, UR4 ;  /* 0x000000040029bc02 */ /* 0x006fe40008000f00 */
.L_x_108:
[----:B------:R-:W-:Y:S05]  /*6830*/  @!P4 BRA `(.L_x_109) ;  /* 0x000000000024c947 */ /* 0x000fea0003800000 */
[----:B------:R-:W-:Y:S01]  /*6840*/  ISETP.NE.U32.AND P3, PT, R76, RZ, PT ;  /* 0x000000ff4c00720c */ /* 0x000fe20003f65070 */
[----:B------:R-:W2:Y:S03]  /*6850*/  LDCU.64 UR4, c[0x0][0x358] ;  /* 0x00006b00ff0477ac */ /* 0x000ea60008000a00 */
[----:B------:R-:W-:Y:S11]  /*6860*/  ISETP.NE.AND.EX P3, PT, R77, RZ, PT, P3 ;  /* 0x000000ff4d00720c */ /* 0x000ff60003f65330 */
[----:B------:R-:W-:Y:S02]  /*6870*/  @!UPT UIADD3 URZ, UPT, UPT, URZ, URZ, URZ ;  /* 0x000000fffffff290 */ /* 0x000fe4000fffe0ff */
[----:B------:R-:W3:Y:S01]  /*6880*/  @P3 LDC.64 R2, c[0x0][0x8a8] ;  /* 0x00022a00ff023b82 */ /* 0x000ee20000000a00 */
[----:B-1----:R-:W-:Y:S04]  /*6890*/  @P3 IMAD R0, R78, UR36, RZ ;  /* 0x000000244e003c24 */ /* 0x002fe8000f8e02ff */
[----:B---3--:R-:W-:Y:S05]  /*68a0*/  @P3 IMAD.WIDE R2, R0, 0x4, R2 ;  /* 0x0000000400023825 */ /* 0x008fea00078e0202 */
[----:B--2--5:R2:W5:Y:S02]  /*68b0*/  @P3 LDG.E R38, desc[UR4][R2.64] ;  /* 0x0000000402263981 */ /* 0x024564000c1e1900 */
[----:B--2---:R-:W3:Y:S02]  /*68c0*/  @!P3 LDC R38, c[0x0][0x8a0] ;  /* 0x00022800ff26bb82 */ /* 0x004ee40000000800 */
.L_x_109:
[----:B-----5:R-:W-:Y:S01]  /*68d0*/  FSETP.NEU.AND P3, PT, R41, RZ, PT ;  /* 0x000000ff2900720b */ /* 0x020fe20003f6d000 */
[----:B------:R-:W-:Y:S01]  /*68e0*/  BSSY B1, `(.L_x_110) ;  /* 0x0000039000017945 */ /* 0x000fe20003800000 */
[----:B------:R-:W-:Y:S01]  /*68f0*/  SEL R3, RZ, 0xffffffff, P2 ;  /* 0xffffffffff037807 */ /* 0x000fe20001000000 */
[----:B------:R-:W-:Y:S01]  /*6900*/  IMAD.MOV.U32 R47, RZ, RZ, 0x1 ;  /* 0x00000001ff2f7424 */ /* 0x000fe200078e00ff */
[----:B------:R-:W-:Y:S01]  /*6910*/  @P1 LOP3.LUT P2, RZ, R80, 0xff, RZ, 0xc0, !PT ;  /* 0x000000ff50ff1812 */ /* 0x000fe2000784c0ff */
[----:B------:R-:W-:Y:S01]  /*6920*/  IMAD R39, R36, 0x80, R37 ;  /* 0x0000008024277824 */ /* 0x000fe200078e0225 */
[----:B------:R-:W-:Y:S01]  /*6930*/  @P1 SEL R2, RZ, 0xffffffff, P3 ;  /* 0xffffffffff021807 */ /* 0x000fe20001800000 */
[----:B------:R-:W-:Y:S01]  /*6940*/  IMAD R87, R94, -0x10, R92 ;  /* 0xfffffff05e577824 */ /* 0x000fe200078e025c */
[----:B------:R-:W-:Y:S01]  /*6950*/  LOP3.LUT R90, R90, 0x1, RZ, 0x3c, !PT ;  /* 0x000000015a5a7812 */ /* 0x000fe200078e3cff */
[----:B------:R-:W-:Y:S01]  /*6960*/  IMAD.MOV.U32 R46, RZ, RZ, RZ ;  /* 0x000000ffff2e7224 */ /* 0x000fe200078e00ff */
[----:B------:R-:W-:Y:S02]  /*6970*/  @P0 SEL R2, R3, R2, !P2 ;  /* 0x0000000203020207 */ /* 0x000fe40005000000 */
[----:B------:R-:W-:Y:S02]  /*6980*/  CS2R R74, SRZ ;  /* 0x00000000004a7805 */ /* 0x000fe4000001ff00 */
[----:B------:R-:W-:Y:S02]  /*6990*/  LEA R99, R36, UR43, 0x3 ;  /* 0x0000002b24637c11 */ /* 0x000fe4000f8e18ff */
[----:B------:R-:W-:Y:S02]  /*69a0*/  CS2R R72, SRZ ;  /* 0x0000000000487805 */ /* 0x000fe4000001ff00 */
[----:B------:R-:W-:Y:S02]  /*69b0*/  @P1 LOP3.LUT R2, R2, 0x1, RZ, 0xc0, !PT ;  /* 0x0000000102021812 */ /* 0x000fe400078ec0ff */
[----:B------:R-:W-:Y:S02]  /*69c0*/  CS2R R66, SRZ ;  /* 0x0000000000427805 */ /* 0x000fe4000001ff00 */
[----:B-1----:R-:W-:Y:S02]  /*69d0*/  SHF.L.U32 R0, R89, 0x1f, RZ ;  /* 0x0000001f59007819 */ /* 0x002fe400000006ff */
[----:B------:R-:W-:Y:S02]  /*69e0*/  CS2R R64, SRZ ;  /* 0x0000000000407805 */ /* 0x000fe4000001ff00 */
[----:B------:R-:W-:Y:S02]  /*69f0*/  ISETP.NE.U32.OR P5, PT, R2, 0x1, !P1 ;  /* 0x000000010200780c */ /* 0x000fe40004fa5470 */
[----:B------:R-:W-:Y:S02]  /*6a00*/  CS2R R58, SRZ ;  /* 0x00000000003a7805 */ /* 0x000fe4000001ff00 */
[----:B------:R-:W-:Y:S02]  /*6a10*/  PLOP3.LUT P2, PT, PT, PT, UP1, 0x80, 0x8 ;  /* 0x000000000008781c */ /* 0x000fe40003f4f018 */
[----:B------:R-:W-:Y:S02]  /*6a20*/  CS2R R56, SRZ ;  /* 0x0000000000387805 */ /* 0x000fe4000001ff00 */
[----:B------:R-:W-:Y:S02]  /*6a30*/  LOP3.LUT P4, R85, R80, 0xff, RZ, 0xc0, !PT ;  /* 0x000000ff50557812 */ /* 0x000fe4000788c0ff */
[----:B------:R-:W-:Y:S02]  /*6a40*/  CS2R R50, SRZ ;  /* 0x0000000000327805 */ /* 0x000fe4000001ff00 */
[----:B------:R-:W-:Y:S02]  /*6a50*/  SEL R2, RZ, 0xffffffff, P3 ;  /* 0xffffffffff027807 */ /* 0x000fe40001800000 */
[----:B------:R-:W-:Y:S02]  /*6a60*/  CS2R R48, SRZ ;  /* 0x0000000000307805 */ /* 0x000fe4000001ff00 */
[----:B------:R-:W-:Y:S02]  /*6a70*/  P2R R98, PR, RZ, 0x20 ;  /* 0x00000020ff627803 */ /* 0x000fe40000000000 */
[----:B------:R-:W-:Y:S02]  /*6a80*/  @P5 SHF.L.U32 R4, R90, 0x1f, RZ ;  /* 0x0000001f5a045819 */ /* 0x000fe400000006ff */
[----:B------:R-:W-:Y:S02]  /*6a90*/  @P2 SEL R2, R3, R2, !P4 ;  /* 0x0000000203022207 */ /* 0x000fe40006000000 */
[----:B------:R-:W1:Y:S02]  /*6aa0*/  @P5 SYNCS.PHASECHK.TRANS64.TRYWAIT P1, [UR43+0x40], R4 ;  /* 0x00004004ff0055a7 */ /* 0x000e64000802112b */
[----:B------:R-:W-:Y:S04]  /*6ab0*/  LOP3.LUT R2, R2, 0x1, RZ, 0xc0, !PT ;  /* 0x0000000102027812 */ /* 0x000fe800078ec0ff */
[----:B------:R-:W-:Y:S04]  /*6ac0*/  ISETP.NE.U32.AND P2, PT, R2, 0x1, PT ;  /* 0x000000010200780c */ /* 0x000fe80003f45070 */
[----:B------:R-:W-:Y:S01]  /*6ad0*/  P2R R60, PR, RZ, 0x4 ;  /* 0x00000004ff3c7803 */ /* 0x000fe20000000000 */
[----:B------:R2:W4:Y:S01]  /*6ae0*/  SYNCS.PHASECHK.TRANS64.TRYWAIT P0, [R99+URZ+0xb0], R0 ;  /* 0x0000b000630075a7 */ /* 0x00052200080011ff */
[----:B-1----:R-:W-:Y:S01]  /*6af0*/  @P5 SEL R47, RZ, 0x1, !P1 ;  /* 0x00000001ff2f5807 */ /* 0x002fe20004800000 */
[----:B--2---:R-:W-:Y:S06]  /*6b00*/  @!P5 BRA `(.L_x_111) ;  /* 0x000000000058d947 */ /* 0x004fec0003800000 */
[----:B------:R-:W-:Y:S01]  /*6b10*/  IMAD.MOV.U32 R75, RZ, RZ, RZ ;  /* 0x000000ffff4b7224 */ /* 0x000fe200078e00ff */
[----:B------:R-:W-:Y:S01]  /*6b20*/  ISETP.NE.AND P1, PT, R47, RZ, PT ;  /* 0x000000ff2f00720c */ /* 0x000fe20003f25270 */
[----:B------:R-:W-:Y:S01]  /*6b30*/  BSSY B0, `(.L_x_112) ;  /* 0x000000c000007945 */ /* 0x000fe20003800000 */
[----:B------:R-:W-:Y:S02]  /*6b40*/  CS2R R50, SRZ ;  /* 0x0000000000327805 */ /* 0x000fe4000001ff00 */
[----:B------:R-:W-:Y:S02]  /*6b50*/  CS2R R48, SRZ ;  /* 0x0000000000307805 */ /* 0x000fe4000001ff00 */
[----:B------:R-:W-:Y:S02]  /*6b60*/  CS2R R58, SRZ ;  /* 0x00000000003a7805 */ /* 0x000fe4000001ff00 */
[----:B------:R-:W-:Y:S02]  /*6b70*/  CS2R R56, SRZ ;  /* 0x0000000000387805 */ /* 0x000fe4000001ff00 */
[----:B------:R-:W-:Y:S02]  /*6b80*/  CS2R R66, SRZ ;  /* 0x0000000000427805 */ /* 0x000fe4000001ff00 */
[----:B------:R-:W-:Y:S02]  /*6b90*/  CS2R R64, SRZ ;  /* 0x0000000000407805 */ /* 0x000fe4000001ff00 */
[----:B------:R-:W-:Y:S01]  /*6ba0*/  CS2R R72, SRZ ;  /* 0x0000000000487805 */ /* 0x000fe2000001ff00 */
[----:B------:R-:W-:Y:S06]  /*6bb0*/  @P1 BRA `(.L_x_113) ;  /* 0x00000000000c1947 */ /* 0x000fec0003800000 */
[----:B------:R-:W-:Y:S04]  /*6bc0*/  SHF.L.U32 R3, R90, 0x1f, RZ ;  /* 0x0000001f5a037819 */ /* 0x000fe800000006ff */
[----:B------:R-:W1:Y:S02]  /*6bd0*/  SYNCS.PHASECHK.TRANS64.TRYWAIT P1, [UR43+0x40], R3 ;  /* 0x00004003ff0075a7 */ /* 0x000e64000802112b */
[----:B-1----:R-:W-:Y:S05]  /*6be0*/  @!P1 BRA `(.L_x_114) ;  /* 0x0000004000189947 */ /* 0x002fea0003800000 */
.L_x_113:
[----:B------:R-:W-:Y:S05]  /*6bf0*/  BSYNC B0 ;  /* 0x0000000000007941 */ /* 0x000fea0003800000 */
.L_x_112:
[----:B------:R-:W-:Y:S01]  /*6c00*/  ISETP.NE.AND P1, PT, R60, RZ, PT ;  /* 0x000000ff3c00720c */ /* 0x000fe20003f25270 */
[----:B------:R-:W-:Y:S11]  /*6c10*/  HFMA2 R46, -RZ, RZ, 0, 5.9604644775390625e-08 ;  /* 0x00000001ff2e7431 */ /* 0x000ff600000001ff */
[----:B------:R-:W-:Y:S01]  /*6c20*/  @!UPT UIADD3 URZ, UPT, UPT, URZ, URZ, URZ ;  /* 0x000000fffffff290 */ /* 0x000fe2000fffe0ff */
[----:B------:R2:W1:Y:S04]  /*6c30*/  @P1 LDS.128 R48, [R93] ;  /* 0x000000005d301984 */ /* 0x0004680000000c00 */
[----:B------:R2:W1:Y:S04]  /*6c40*/  @P1 LDS.128 R56, [R92+0x10] ;  /* 0x000010005c381984 */ /* 0x0004680000000c00 */
[----:B------:R2:W1:Y:S04]  /*6c50*/  @P1 LDS.128 R64, [R91+0x20] ;  /* 0x000020005b401984 */ /* 0x0004680000000c00 */
[----:B------:R2:W1:Y:S02]  /*6c60*/  @P1 LDS.128 R72, [R87+0x30] ;  /* 0x0000300057481984 */ /* 0x0004640000000c00 */
.L_x_111:
[----:B------:R-:W-:Y:S05]  /*6c70*/  BSYNC B1 ;  /* 0x0000000000017941 */ /* 0x000fea0003800000 */
.L_x_110:
[----:B-1----:R-:W-:Y:S04]  /*6c80*/  SHF.R.U32.HI R2, RZ, 0x15, R39 ;  /* 0x00000015ff027819 */ /* 0x002fe80000011627 */
[----:B------:R-:W-:Y:S01]  /*6c90*/  LOP3.LUT P1, RZ, R2, 0x3, R81, 0x48, !PT ;  /* 0x0000000302ff7812 */ /* 0x000fe20007824851 */
[----:B------:R-:W-:Y:S01]  /*6ca0*/  @!UPT UIADD3 URZ, UPT, UPT, URZ, URZ, URZ ;  /* 0x000000fffffff290 */ /* 0x000fe2000fffe0ff */
[----:B----4-:R-:W-:Y:S11]  /*6cb0*/  @P0 BRA `(.L_x_115) ;  /* 0x0000000000080947 */ /* 0x010ff60003800000 */
[----:B------:R-:W1:Y:S02]  /*6cc0*/  SYNCS.PHASECHK.TRANS64.TRYWAIT P0, [R99+URZ+0xb0], R0 ;  /* 0x0000b000630075a7 */ /* 0x000e6400080011ff */
[----:B-1----:R-:W-:Y:S05]  /*6cd0*/  @!P0 BRA `(.L_x_116) ;  /* 0x0000003c00f48947 */ /* 0x002fea0003800000 */
.L_x_115:
[----:B------:R-:W-:Y:S05]  /*6ce0*/  @!P1 BRA `(.L_x_117) ;  /* 0x0000000000409947 */ /* 0x000fea0003800000 */
[----:B------:R-:W4:Y:S01]  /*6cf0*/  LDCU.64 UR8, c[0x4][0x70] ;  /* 0x01000e00ff0877ac */ /* 0x000f220008000a00 */
[----:B------:R-:W-:Y:S01]  /*6d00*/  MOV R3, 0x0 ;  /* 0x0000000000037802 */ /* 0x000fe20000000f00 */
[----:B------:R-:W-:Y:S02]  /*6d10*/  HFMA2 R12, -RZ, RZ, 0, 5.9604644775390625e-08 ;  /* 0x00000001ff0c7431 */ /* 0x000fe400000001ff */
[----:B------:R-:W-:Y:S02]  /*6d20*/  IMAD.MOV.U32 R8, RZ, RZ, 0x192 ;  /* 0x00000192ff087424 */ /* 0x000fe400078e00ff */
[----:B------:R-:W-:Y:S01]  /*6d30*/  IMAD.MOV.U32 R13, RZ, RZ, RZ ;  /* 0x000000ffff0d7224 */ /* 0x000fe200078e00ff */
[----:B------:R-:W5:Y:S01]  /*6d40*/  LDCU.64 UR6, c[0x4][0x78] ;  /* 0x01000f00ff0677ac */ /* 0x000f620008000a00 */
[----:B------:R-:W1:Y:S01]  /*6d50*/  LDC.64 R2, c[0x4][R3] ;  /* 0x0100000003027b82 */ /* 0x000e620000000a00 */
[----:B------:R-:W2:Y:S01]  /*6d60*/  LDCU.64 UR4, c[0x4][0x10] ;  /* 0x01000200ff0477ac */ /* 0x000ea20008000a00 */
[----:B----4-:R-:W-:Y:S01]  /*6d70*/  MOV R5, UR9 ;  /* 0x0000000900057c02 */ /* 0x010fe20008000f00 */
[----:B------:R-:W-:Y:S01]  /*6d80*/  IMAD.U32 R4, RZ, RZ, UR8 ;  /* 0x00000008ff047e24 */ /* 0x000fe2000f8e00ff */
[----:B-----5:R-:W-:Y:S01]  /*6d90*/  MOV R7, UR7 ;  /* 0x0000000700077c02 */ /* 0x020fe20008000f00 */
[----:B------:R-:W-:Y:S01]  /*6da0*/  IMAD.U32 R6, RZ, RZ, UR6 ;  /* 0x00000006ff067e24 */ /* 0x000fe2000f8e00ff */
[----:B--2---:R-:W-:Y:S01]  /*6db0*/  MOV R11, UR5 ;  /* 0x00000005000b7c02 */ /* 0x004fe20008000f00 */
[----:B------:R-:W-:Y:S02]  /*6dc0*/  IMAD.U32 R10, RZ, RZ, UR4 ;  /* 0x00000004ff0a7e24 */ /* 0x000fe4000f8e00ff */
[----:B------:R-:W-:Y:S07]  /*6dd0*/  LEPC R20, `(.L_x_117) ;  /* 0x000000001014794e */ /* 0x000fee0000000000 */
[----:B-1-3--:R-:W-:Y:S05]  /*6de0*/  CALL.ABS.NOINC R2 ;  /* 0x0000000002007343 */ /* 0x00afea0003c00000 */
.L_x_117:
[C---:B------:R-:W-:Y:S01]  /*6df0*/  SHF.L.U32 R40, R48.reuse, 0x10, RZ ;  /* 0x0000001030287819 */ /* 0x040fe200000006ff */
[----:B------:R-:W-:Y:S05]  /*6e00*/  WARPSYNC.ALL ;  /* 0x0000000000007948 */ /* 0x000fea0003800000 */
[----:B------:R-:W-:Y:S01]  /*6e10*/  R2UR UR4, R39 ;  /* 0x00000000270472ca */ /* 0x000fe200000e0000 */
[----:B------:R-:W-:Y:S01]  /*6e20*/  BSSY.RECONVERGENT B0, `(.L_x_118) ;  /* 0x000008d000007945 */ /* 0x000fe20003800200 */
[----:B------:R-:W-:Y:S02]  /*6e30*/  LOP3.LUT R43, R48, 0xffff0000, RZ, 0xc0, !PT ;  /* 0xffff0000302b7812 */ /* 0x000fe400078ec0ff */
[----:B------:R-:W-:Y:S02]  /*6e40*/  SHF.L.U32 R42, R49, 0x10, RZ ;  /* 0x00000010312a7819 */ /* 0x000fe400000006ff */
[----:B------:R-:W-:Y:S02]  /*6e50*/  SHF.L.U32 R45, R51, 0x10, RZ ;  /* 0x00000010332d7819 */ /* 0x000fe400000006ff */
[----:B------:R-:W-:Y:S02]  /*6e60*/  LOP3.LUT R44, R75, 0xffff0000, RZ, 0xc0, !PT ;  /* 0xffff00004b2c7812 */ /* 0x000fe400078ec0ff */
[----:B------:R-:W-:Y:S03]  /*6e70*/  ISETP.NE.AND P0, PT, R95, RZ, PT ;  /* 0x000000ff5f00720c */ /* 0x000fe60003f05270 */
[----:B------:R-:W1:Y:S02]  /*6e80*/  LDTM.x32 R4, tmem[UR4] ;  /* 0x00000004000479ee */ /* 0x000e6400082c0000 */
[C---:B-1-3--:R-:W-:Y:S01]  /*6e90*/  FMUL R0, R38.reuse, R4 ;  /* 0x0000000426007220 */ /* 0x04afe20000400000 */
[C---:B------:R-:W-:Y:S01]  /*6ea0*/  FMUL R2, R38.reuse, R5 ;  /* 0x0000000526027220 */ /* 0x040fe20000400000 */
[C---:B------:R-:W-:Y:S01]  /*6eb0*/  FMUL R3, R38.reuse, R6 ;  /* 0x0000000626037220 */ /* 0x040fe20000400000 */
[----:B------:R-:W-:Y:S01]  /*6ec0*/  FMUL R7, R38, R7 ;  /* 0x0000000726077220 */ /* 0x000fe20000400000 */
[----:B------:R-:W-:Y:S01]  /*6ed0*/  FFMA R0, R41, R40, R0 ;  /* 0x0000002829007223 */ /* 0x000fe20000000000 */
[----:B------:R-:W-:Y:S01]  /*6ee0*/  LOP3.LUT R40, R49, 0xffff0000, RZ, 0xc0, !PT ;  /* 0xffff000031287812 */ /* 0x000fe200078ec0ff */
[C---:B------:R-:W-:Y:S01]  /*6ef0*/  FFMA R2, R41.reuse, R43, R2 ;  /* 0x0000002b29027223 */ /* 0x040fe20000000002 */
[C---:B------:R-:W-:Y:S01]  /*6f00*/  SHF.L.U32 R43, R50.reuse, 0x10, RZ ;  /* 0x00000010322b7819 */ /* 0x040fe200000006ff */
[C---:B------:R-:W-:Y:S01]  /*6f10*/  FFMA R3, R41.reuse, R42, R3 ;  /* 0x0000002a29037223 */ /* 0x040fe20000000003 */
[----:B------:R-:W-:Y:S01]  /*6f20*/  LOP3.LUT R42, R50, 0xffff0000, RZ, 0xc0, !PT ;  /* 0xffff0000322a7812 */ /* 0x000fe200078ec0ff */
[----:B------:R-:W-:Y:S01]  /*6f30*/  FMUL R4, R38, R8 ;  /* 0x0000000826047220 */ /* 0x000fe20000400000 */
[----:B------:R-:W-:Y:S01]  /*6f40*/  F2FP.BF16.F32.PACK_AB R52, R2, R0 ;  /* 0x000000000234723e */ /* 0x000fe200000010ff */
[----:B------:R-:W-:Y:S01]  /*6f50*/  FFMA R7, R41, R40, R7 ;  /* 0x0000002829077223 */ /* 0x000fe20000000007 */
[----:B------:R-:W-:Y:S01]  /*6f60*/  LOP3.LUT R40, R51, 0xffff0000, RZ, 0xc0, !PT ;  /* 0xffff000033287812 */ /* 0x000fe200078ec0ff */
[C---:B------:R-:W-:Y:S01]  /*6f70*/  FMUL R5, R38.reuse, R9 ;  /* 0x0000000926057220 */ /* 0x040fe20000400000 */
[C---:B------:R-:W-:Y:S01]  /*6f80*/  FMUL R6, R38.reuse, R10 ;  /* 0x0000000a26067220 */ /* 0x040fe20000400000 */
[----:B------:R-:W-:Y:S01]  /*6f90*/  FMUL R11, R38, R11 ;  /* 0x0000000b260b7220 */ /* 0x000fe20000400000 */
[----:B------:R-:W-:Y:S01]  /*6fa0*/  F2FP.BF16.F32.PACK_AB R53, R7, R3 ;  /* 0x000000030735723e */ /* 0x000fe200000010ff */
[C---:B------:R-:W-:Y:S01]  /*6fb0*/  FFMA R4, R41.reuse, R43, R4 ;  /* 0x0000002b29047223 */ /* 0x040fe20000000004 */
[C---:B------:R-:W-:Y:S01]  /*6fc0*/  SHF.L.U32 R43, R56.reuse, 0x10, RZ ;  /* 0x00000010382b7819 */ /* 0x040fe200000006ff */
[----:B------:R-:W-:Y:S01]  /*6fd0*/  FFMA R5, R41, R42, R5 ;  /* 0x0000002a29057223 */ /* 0x000fe20000000005 */
[----:B------:R-:W-:Y:S01]  /*6fe0*/  LOP3.LUT R42, R57, 0xffff0000, RZ, 0xc0, !PT ;  /* 0xffff0000392a7812 */ /* 0x000fe200078ec0ff */
[----:B------:R-:W-:Y:S01]  /*6ff0*/  FFMA R6, R41, R45, R6 ;  /* 0x0000002d29067223 */ /* 0x000fe20000000006 */
[----:B------:R-:W-:Y:S01]  /*7000*/  SHF.L.U32 R45, R57, 0x10, RZ ;  /* 0x00000010392d7819 */ /* 0x000fe200000006ff */
[----:B------:R-:W-:Y:S01]  /*7010*/  FFMA R11, R41, R40, R11 ;  /* 0x00000028290b7223 */ /* 0x000fe2000000000b */
[----:B------:R-:W-:Y:S01]  /*7020*/  LOP3.LUT R40, R56, 0xffff0000, RZ, 0xc0, !PT ;  /* 0xffff000038287812 */ /* 0x000fe200078ec0ff */
[C---:B------:R-:W-:Y:S01]  /*7030*/  FMUL R8, R38.reuse, R12 ;  /* 0x0000000c26087220 */ /* 0x040fe20000400000 */
[----:B------:R-:W-:Y:S01]  /*7040*/  F2FP.BF16.F32.PACK_AB R54, R5, R4 ;  /* 0x000000040536723e */ /* 0x000fe200000010ff */
[C---:B------:R-:W-:Y:S01]  /*7050*/  FMUL R9, R38.reuse, R13 ;  /* 0x0000000d26097220 */ /* 0x040fe20000400000 */
[----:B------:R-:W-:Y:S01]  /*7060*/  F2FP.BF16.F32.PACK_AB R55, R11, R6 ;  /* 0x000000060b37723e */ /* 0x000fe200000010ff */
[C---:B------:R-:W-:Y:S01]  /*7070*/  FMUL R10, R38.reuse, R14 ;  /* 0x0000000e260a7220 */ /* 0x040fe20000400000 */
[----:B------:R-:W-:Y:S01]  /*7080*/  FMUL R15, R38, R15 ;  /* 0x0000000f260f7220 */ /* 0x000fe20000400000 */
[----:B------:R-:W-:Y:S01]  /*7090*/  FFMA R8, R41, R43, R8 ;  /* 0x0000002b29087223 */ /* 0x000fe20000000008 */
[----:B------:R-:W-:Y:S01]  /*70a0*/  SHF.L.U32 R43, R59, 0x10, RZ ;  /* 0x000000103b2b7819 */ /* 0x000fe200000006ff */
[C---:B------:R-:W-:Y:S01]  /*70b0*/  FFMA R9, R41.reuse, R40, R9 ;  /* 0x0000002829097223 */ /* 0x040fe20000000009 */
[C---:B------:R-:W-:Y:S01]  /*70c0*/  SHF.L.U32 R40, R58.reuse, 0x10, RZ ;  /* 0x000000103a287819 */ /* 0x040fe200000006ff */
        /* <DEDUP_REMOVED lines=8> */
[----:B------:R-:W-:Y:S01]  /*7150*/  FMUL R14, R38, R18 ;  /* 0x00000012260e7220 */ /* 0x000fe20000400000 */
[----:B------:R-:W-:Y:S01]  /*7160*/  FFMA R12, R41, R40, R12 ;  /* 0x00000028290c7223 */ /* 0x000fe2000000000c */
[----:B------:R-:W-:Y:S01]  /*7170*/  LOP3.LUT R40, R59, 0xffff0000, RZ, 0xc0, !PT ;  /* 0xffff00003b287812 */ /* 0x000fe200078ec0ff */
[C---:B------:R-:W-:Y:S01]  /*7180*/  FFMA R13, R41.reuse, R42, R13 ;  /* 0x0000002a290d7223 */ /* 0x040fe2000000000d */
[----:B------:R-:W-:Y:S01]  /*7190*/  LOP3.LUT R42, R64, 0xffff0000, RZ, 0xc0, !PT ;  /* 0xffff0000402a7812 */ /* 0x000fe200078ec0ff */
[----:B------:R-:W-:Y:S01]  /*71a0*/  FMUL R19, R38, R19 ;  /* 0x0000001326137220 */ /* 0x000fe20000400000 */
[----:B------:R-:W-:Y:S01]  /*71b0*/  FFMA R14, R41, R43, R14 ;  /* 0x0000002b290e7223 */ /* 0x000fe2000000000e */
[----:B------:R-:W-:Y:S01]  /*71c0*/  SHF.L.U32 R43, R64, 0x10, RZ ;  /* 0x00000010402b7819 */ /* 0x000fe200000006ff */
[----:B------:R1:W-:Y:S01]  /*71d0*/  STS.128 [R93], R52 ;  /* 0x000000345d007388 */ /* 0x0003e20000000c00 */
[----:B------:R-:W-:Y:S01]  /*71e0*/  F2FP.BF16.F32.PACK_AB R70, R13, R12 ;  /* 0x0000000c0d46723e */ /* 0x000fe200000010ff */
[C---:B------:R-:W-:Y:S01]  /*71f0*/  FMUL R16, R38.reuse, R20 ;  /* 0x0000001426107220 */ /* 0x040fe20000400000 */
        /* <DEDUP_REMOVED lines=8> */
[C---:B------:R-:W-:Y:S01]  /*7280*/  FFMA R17, R41.reuse, R42, R17 ;  /* 0x0000002a29117223 */ /* 0x040fe20000000011 */
[----:B------:R-:W-:Y:S01]  /*7290*/  FFMA R18, R41, R45, R18 ;  /* 0x0000002d29127223 */ /* 0x000fe20000000012 */
[----:B------:R1:W-:Y:S01]  /*72a0*/  STS.128 [R92+0x10], R68 ;  /* 0x000010445c007388 */ /* 0x0003e20000000c00 */
[----:B------:R-:W-:Y:S01]  /*72b0*/  SHF.L.U32 R45, R67, 0x10, RZ ;  /* 0x00000010432d7819 */ /* 0x000fe200000006ff */
[----:B------:R-:W-:Y:S01]  /*72c0*/  FFMA R23, R41, R40, R23 ;  /* 0x0000002829177223 */ /* 0x000fe20000000017 */
[----:B------:R-:W-:Y:S01]  /*72d0*/  LOP3.LUT R40, R66, 0xffff0000, RZ, 0xc0, !PT ;  /* 0xffff000042287812 */ /* 0x000fe200078ec0ff */
[C---:B------:R-:W-:Y:S01]  /*72e0*/  FMUL R20, R38.reuse, R24 ;  /* 0x0000001826147220 */ /* 0x040fe20000400000 */
[----:B------:R-:W-:Y:S01]  /*72f0*/  LOP3.LUT R42, R67, 0xffff0000, RZ, 0xc0, !PT ;  /* 0xffff0000432a7812 */ /* 0x000fe200078ec0ff */
[C---:B------:R-:W-:Y:S01]  /*7300*/  FMUL R21, R38.reuse, R25 ;  /* 0x0000001926157220 */ /* 0x040fe20000400000 */
[----:B------:R-:W-:Y:S01]  /*7310*/  F2FP.BF16.F32.PACK_AB R100, R17, R16 ;  /* 0x000000101164723e */ /* 0x000fe200000010ff */
[C---:B------:R-:W-:Y:S01]  /*7320*/  FMUL R22, R38.reuse, R26 ;  /* 0x0000001a26167220 */ /* 0x040fe20000400000 */
[----:B------:R-:W-:Y:S01]  /*7330*/  FMUL R27, R38, R27 ;  /* 0x0000001b261b7220 */ /* 0x000fe20000400000 */
[C---:B------:R-:W-:Y:S01]  /*7340*/  FFMA R20, R41.reuse, R43, R20 ;  /* 0x0000002b29147223 */ /* 0x040fe20000000014 */
[C---:B------:R-:W-:Y:S01]  /*7350*/  FFMA R21, R41.reuse, R40, R21 ;  /* 0x0000002829157223 */ /* 0x040fe20000000015 */
[C---:B------:R-:W-:Y:S01]  /*7360*/  FFMA R22, R41.reuse, R45, R22 ;  /* 0x0000002d29167223 */ /* 0x040fe20000000016 */
[----:B------:R-:W-:Y:S01]  /*7370*/  FFMA R27, R41, R42, R27 ;  /* 0x0000002a291b7223 */ /* 0x000fe2000000001b */
[----:B------:R-:W-:Y:S01]  /*7380*/  SHF.L.U32 R40, R72, 0x10, RZ ;  /* 0x0000001048287819 */ /* 0x000fe200000006ff */
[----:B------:R-:W-:Y:S01]  /*7390*/  FMUL R24, R38, R28 ;  /* 0x0000001c26187220 */ /* 0x000fe20000400000 */
[----:B------:R-:W-:Y:S01]  /*73a0*/  LOP3.LUT R42, R72, 0xffff0000, RZ, 0xc0, !PT ;  /* 0xffff0000482a7812 */ /* 0x000fe200078ec0ff */
[C---:B------:R-:W-:Y:S01]  /*73b0*/  FMUL R25, R38.reuse, R29 ;  /* 0x0000001d26197220 */ /* 0x040fe20000400000 */
[----:B------:R-:W-:Y:S01]  /*73c0*/  SHF.L.U32 R43, R73, 0x10, RZ ;  /* 0x00000010492b7819 */ /* 0x000fe200000006ff */
[C---:B------:R-:W-:Y:S01]  /*73d0*/  FMUL R26, R38.reuse, R30 ;  /* 0x0000001e261a7220 */ /* 0x040fe20000400000 */
[C---:B------:R-:W-:Y:S01]  /*73e0*/  FFMA R24, R41.reuse, R40, R24 ;  /* 0x0000002829187223 */ /* 0x040fe20000000018 */
[----:B------:R-:W-:Y:S01]  /*73f0*/  FFMA R25, R41, R42, R25 ;  /* 0x0000002a29197223 */ /* 0x000fe20000000019 */
[----:B------:R-:W-:Y:S01]  /*7400*/  LOP3.LUT R40, R73, 0xffff0000, RZ, 0xc0, !PT ;  /* 0xffff000049287812 */ /* 0x000fe200078ec0ff */
[----:B------:R-:W-:Y:S01]  /*7410*/  FFMA R26, R41, R43, R26 ;  /* 0x0000002b291a7223 */ /* 0x000fe2000000001a */
[----:B------:R-:W-:Y:S01]  /*7420*/  FMUL R31, R38, R31 ;  /* 0x0000001f261f7220 */ /* 0x000fe20000400000 */
[----:B------:R-:W-:Y:S01]  /*7430*/  SHF.L.U32 R43, R74, 0x10, RZ ;  /* 0x000000104a2b7819 */ /* 0x000fe200000006ff */
[----:B------:R-:W-:Y:S01]  /*7440*/  FMUL R28, R38, R32 ;  /* 0x00000020261c7220 */ /* 0x000fe20000400000 */
[----:B------:R-:W-:Y:S01]  /*7450*/  LOP3.LUT R42, R74, 0xffff0000, RZ, 0xc0, !PT ;  /* 0xffff00004a2a7812 */ /* 0x000fe200078ec0ff */
[C---:B------:R-:W-:Y:S01]  /*7460*/  FMUL R29, R38.reuse, R33 ;  /* 0x00000021261d7220 */ /* 0x040fe20000400000 */
[----:B------:R-:W-:Y:S01]  /*7470*/  SHF.L.U32 R45, R75, 0x10, RZ ;  /* 0x000000104b2d7819 */ /* 0x000fe200000006ff */
[C---:B------:R-:W-:Y:S01]  /*7480*/  FMUL R30, R38.reuse, R34 ;  /* 0x00000022261e7220 */ /* 0x040fe20000400000 */
[----:B------:R-:W-:Y:S01]  /*7490*/  FFMA R31, R41, R40, R31 ;  /* 0x00000028291f7223 */ /* 0x000fe2000000001f */
[----:B------:R-:W-:Y:S01]  /*74a0*/  FMUL R35, R38, R35 ;  /* 0x0000002326237220 */ /* 0x000fe20000400000 */
[----:B------:R-:W-:Y:S01]  /*74b0*/  F2FP.BF16.F32.PACK_AB R101, R23, R18 ;  /* 0x000000121765723e */ /* 0x000fe200000010ff */
[----:B------:R-:W-:Y:S01]  /*74c0*/  FFMA R28, R41, R43, R28 ;  /* 0x0000002b291c7223 */ /* 0x000fe2000000001c */
[----:B------:R-:W-:Y:S01]  /*74d0*/  F2FP.BF16.F32.PACK_AB R102, R21, R20 ;  /* 0x000000141566723e */ /* 0x000fe200000010ff */
[----:B------:R-:W-:Y:S01]  /*74e0*/  FFMA R29, R41, R42, R29 ;  /* 0x0000002a291d7223 */ /* 0x000fe2000000001d */
[----:B------:R-:W-:Y:S01]  /*74f0*/  F2FP.BF16.F32.PACK_AB R103, R27, R22 ;  /* 0x000000161b67723e */ /* 0x000fe200000010ff */
[C---:B------:R-:W-:Y:S01]  /*7500*/  FFMA R30, R41.reuse, R45, R30 ;  /* 0x0000002d291e7223 */ /* 0x040fe2000000001e */
[----:B------:R-:W-:Y:S01]  /*7510*/  FFMA R35, R41, R44, R35 ;  /* 0x0000002c29237223 */ /* 0x000fe20000000023 */
[----:B------:R-:W-:Y:S02]  /*7520*/  F2FP.BF16.F32.PACK_AB R104, R25, R24 ;  /* 0x000000181968723e */ /* 0x000fe400000010ff */
[----:B------:R1:W-:Y:S01]  /*7530*/  STS.128 [R91+0x20], R100 ;  /* 0x000020645b007388 */ /* 0x0003e20000000c00 */
[----:B------:R-:W-:Y:S02]  /*7540*/  F2FP.BF16.F32.PACK_AB R105, R31, R26 ;  /* 0x0000001a1f69723e */ /* 0x000fe400000010ff */
[----:B------:R-:W-:Y:S02]  /*7550*/  F2FP.BF16.F32.PACK_AB R106, R29, R28 ;  /* 0x0000001c1d6a723e */ /* 0x000fe400000010ff */
[----:B------:R-:W-:Y:S05]  /*7560*/  F2FP.BF16.F32.PACK_AB R107, R35, R30 ;  /* 0x0000001e236b723e */ /* 0x000fea00000010ff */
[----:B------:R1:W-:Y:S01]  /*7570*/  STS.128 [R87+0x30], R104 ;  /* 0x0000306857007388 */ /* 0x0003e20000000c00 */
[----:B------:R-:W-:Y:S01]  /*7580*/  @!PT LDS RZ, [RZ] ;  /* 0x00000000fffff984 */ /* 0x000fe20000000800 */
[----:B------:R-:W-:Y:S01]  /*7590*/  @!PT LDS RZ, [RZ] ;  /* 0x00000000fffff984 */ /* 0x000fe20000000800 */
[----:B------:R-:W-:Y:S01]  /*75a0*/  @!PT LDS RZ, [RZ] ;  /* 0x00000000fffff984 */ /* 0x000fe20000000800 */
[----:B------:R-:W-:Y:S01]  /*75b0*/  @!PT LDS RZ, [RZ] ;  /* 0x00000000fffff984 */ /* 0x000fe20000000800 */
[----:B------:R3:W-:Y:S07]  /*75c0*/  MEMBAR.ALL.CTA ;  /* 0x0000000000007992 */ /* 0x0007ee0000008000 */
[----:B---3--:R-:W3:Y:S02]  /*75d0*/  FENCE.VIEW.ASYNC.S ;  /* 0x00000000000073c6 */ /* 0x008ee40000000000 */
[----:B---3--:R-:W-:Y:S06]  /*75e0*/  BAR.SYNC.DEFER_BLOCKING 0x1, 0x80 ;  /* 0x0042000000007b1d */ /* 0x008fec0000010000 */
[----:B------:R-:W-:Y:S05]  /*75f0*/  @P0 BRA `(.L_x_119) ;  /* 0x00000000003c0947 */ /* 0x000fea0003800000 */
[----:B------:R-:W3:Y:S01]  /*7600*/  LDCU.64 UR6, c[0x0][0x348] ;  /* 0x00006900ff0677ac */ /* 0x000ee20008000a00 */
[----:B------:R-:W-:Y:S01]  /*7610*/  UIADD3 UR4, UPT, UPT, UR43, 0x200, URZ ;  /* 0x000002002b047890 */ /* 0x000fe2000fffe0ff */
[----:B------:R-:W-:Y:S01]  /*7620*/  UMOV UR51, UR36 ;  /* 0x0000002400337c82 */ /* 0x000fe20008000000 */
[----:B------:R-:W-:Y:S02]  /*7630*/  UIADD3 UR9, UPT, UPT, UR49, 0x80, URZ ;  /* 0x0000008031097890 */ /* 0x000fe4000fffe0ff */
[----:B------:R-:W-:Y:S02]  /*7640*/  UIADD3 UR8, UPT, UPT, UR43, 0x1200, URZ ;  /* 0x000012002b087890 */ /* 0x000fe4000fffe0ff */
[----:B------:R-:W-:Y:S01]  /*7650*/  MOV R84, UR4 ;  /* 0x0000000400547c02 */ /* 0x000fe20008000f00 */
[----:B------:R-:W-:Y:S01]  /*7660*/  UMOV UR10, UR50 ;  /* 0x00000032000a7c82 */ /* 0x000fe20008000000 */
[----:B------:R-:W-:Y:S02]  /*7670*/  UMOV UR11, UR36 ;  /* 0x00000024000b7c82 */ /* 0x000fe40008000000 */
[----:B------:R-:W-:Y:S01]  /*7680*/  R2UR UR48, R84 ;  /* 0x00000000543072ca */ /* 0x000fe200000e0000 */
[----:B---3--:R-:W-:Y:S04]  /*7690*/  UIADD3 UR4, UP0, UPT, UR6, 0x680, URZ ;  /* 0x0000068006047890 */ /* 0x008fe8000ff1e0ff */
[----:B------:R-:W-:Y:S09]  /*76a0*/  UIADD3.X UR5, UPT, UPT, URZ, UR7, URZ, UP0, !UPT ;  /* 0x00000007ff057290 */ /* 0x000ff200087fe4ff */
[----:B------:R3:W-:Y:S01]  /*76b0*/  UTMASTG.3D [UR48], [UR4] ;  /* 0x00000030040073b5 */ /* 0x0007e20008010000 */
[----:B------:R3:W-:Y:S01]  /*76c0*/  UTMASTG.3D [UR8], [UR4] ;  /* 0x00000008040073b5 */ /* 0x0007e20008010000 */
[----:B------:R0:W-:Y:S01]  /*76d0*/  UTMACMDFLUSH ;  /* 0x00000000000079b7 */ /* 0x0001e20000000000 */
[----:B---3--:R-:W-:Y:S04]  /*76e0*/  DEPBAR.LE SB0, 0x1 ;  /* 0x000080400000791a */ /* 0x008fe80000000000 */
.L_x_119:
[----:B------:R-:W-:Y:S05]  /*76f0*/  BSYNC.RECONVERGENT B0 ;  /* 0x0000000000007941 */ /* 0x000fea0003800200 */
.L_x_118:
[----:B------:R-:W-:Y:S01]  /*7700*/  BAR.SYNC.DEFER_BLOCKING 0x1, 0x80 ;  /* 0x0042000000007b1d */ /* 0x000fe20000010000 */
[----:B------:R-:W-:Y:S01]  /*7710*/  ISETP.NE.AND P1, PT, R98, RZ, PT ;  /* 0x000000ff6200720c */ /* 0x000fe20003f25270 */
[----:B------:R-:W-:Y:S01]  /*7720*/  UISETP.NE.AND UP0, UPT, UR52, URZ, UPT ;  /* 0x000000ff3400728c */ /* 0x000fe2000bf05270 */
[----:B------:R-:W-:Y:S11]  /*7730*/  LEA R3, R46, UR43, 0x3 ;  /* 0x0000002b2e037c11 */ /* 0x000ff6000f8e18ff */
[----:B------:R-:W-:Y:S01]  /*7740*/  @P1 SHF.L.U32 R2, R90, 0x1f, RZ ;  /* 0x0000001f5a021819 */ /* 0x000fe200000006ff */
[----:B------:R-:W-:Y:S06]  /*7750*/  BRA.U !UP0, `(.L_x_120) ;  /* 0x0000000108247547 */ /* 0x000fec000b800000 */
[----:B------:R-:W-:Y:S01]  /*7760*/  IMAD.U32 R5, RZ, RZ, UR46 ;  /* 0x0000002eff057e24 */ /* 0x000fe2000f8e00ff */
[----:B------:R-:W-:Y:S01]  /*7770*/  MOV R0, UR47 ;  /* 0x0000002f00007c02 */ /* 0x000fe20008000f00 */
[----:B------:R-:W-:Y:S03]  /*7780*/  UIADD3 UR4, UPT, UPT, UR46, 0x1, URZ ;  /* 0x000000012e047890 */ /* 0x000fe6000fffe0ff */
[----:B------:R-:W-:Y:S01]  /*7790*/  @P1 LEA R5, R5, UR43, 0x3 ;  /* 0x0000002b05051c11 */ /* 0x000fe2000f8e18ff */
[----:B------:R-:W-:Y:S04]  /*77a0*/  UISETP.NE.AND UP0, UPT, UR4, 0x4, UPT ;  /* 0x000000040400788c */ /* 0x000fe8000bf05270 */
[----:B------:R-:W-:Y:S01]  /*77b0*/  @P1 VIADD R5, R5, 0x60 ;  /* 0x0000006005051836 */ /* 0x000fe20000000000 */
[----:B------:R-:W-:Y:S04]  /*77c0*/  USEL UR46, UR4, URZ, UP0 ;  /* 0x000000ff042e7287 */ /* 0x000fe80008000000 */
[----:B------:R-:W-:Y:S04]  /*77d0*/  @P1 PRMT R0, R0, 0x654, R5 ;  /* 0x0000065400001816 */ /* 0x000fe80000000005 */
[----:B------:R3:W-:Y:S04]  /*77e0*/  @P1 SYNCS.ARRIVE.TRANS64.RED.A1T0 RZ, [R0+URZ], RZ ;  /* 0x000000ff00ff19a7 */ /* 0x0007e800081004ff */
.L_x_120:
[----:B------:R-:W4:Y:S01]  /*77f0*/  @P1 SYNCS.PHASECHK.TRANS64.TRYWAIT P0, [R3+URZ+0x40], R2 ;  /* 0x00004002030015a7 */ /* 0x000f2200080011ff */
[----:B------:R-:W-:Y:S01]  /*7800*/  BSSY B1, `(.L_x_121) ;  /* 0x0000016000017945 */ /* 0x000fe20003800000 */
[----:B----4-:R-:W-:Y:S03]  /*7810*/  @P1 SEL R47, RZ, 0x1, !P0 ;  /* 0x00000001ff2f1807 */ /* 0x010fe60004000000 */
[----:B------:R-:W-:Y:S05]  /*7820*/  @!P1 BRA `(.L_x_122) ;  /* 0x00000000004c9947 */ /* 0x000fea0003800000 */
[----:B------:R-:W-:Y:S01]  /*7830*/  ISETP.NE.AND P0, PT, R47, RZ, PT ;  /* 0x000000ff2f00720c */ /* 0x000fe20003f05270 */
[----:B------:R-:W-:Y:S01]  /*7840*/  BSSY B0, `(.L_x_123) ;  /* 0x000000b000007945 */ /* 0x000fe20003800000 */
[----:B------:R-:W-:Y:S11]  /*7850*/  ISETP.NE.AND P1, PT, R60, RZ, PT ;  /* 0x000000ff3c00720c */ /* 0x000ff60003f25270 */
[----:B------:R-:W-:Y:S02]  /*7860*/  @!UPT UIADD3 URZ, UPT, UPT, URZ, URZ, URZ ;  /* 0x000000fffffff290 */ /* 0x000fe4000fffe0ff */
[C---:B------:R-:W-:Y:S01]  /*7870*/  @P1 IMAD R6, R46.reuse, 0x2000, R93 ;  /* 0x000020002e061824 */ /* 0x040fe200078e025d */
[C---:B------:R-:W-:Y:S01]  /*7880*/  @P1 LEA R4, R46.reuse, R91, 0xd ;  /* 0x0000005b2e041211 */ /* 0x040fe200078e68ff */
[C---:B------:R-:W-:Y:S02]  /*7890*/  @P1 IMAD R5, R46.reuse, 0x2000, R92 ;  /* 0x000020002e051824 */ /* 0x040fe400078e025c */
[----:B------:R-:W-:Y:S01]  /*78a0*/  @P1 IMAD R2, R46, 0x2000, R87 ;  /* 0x000020002e021824 */ /* 0x000fe200078e0257 */
[----:B------:R-:W-:Y:S06]  /*78b0*/  @P0 BRA `(.L_x_124) ;  /* 0x00000000000c0947 */ /* 0x000fec0003800000 */
[----:B---3--:R-:W-:Y:S04]  /*78c0*/  SHF.L.U32 R0, R90, 0x1f, RZ ;  /* 0x0000001f5a007819 */ /* 0x008fe800000006ff */
[----:B------:R-:W3:Y:S02]  /*78d0*/  SYNCS.PHASECHK.TRANS64.TRYWAIT P0, [R3+URZ+0x40], R0 ;  /* 0x00004000030075a7 */ /* 0x000ee400080011ff */
[----:B---3--:R-:W-:Y:S05]  /*78e0*/  @!P0 BRA `(.L_x_125) ;  /* 0x0000003400048947 */ /* 0x008fea0003800000 */
.L_x_124:
[----:B------:R-:W-:Y:S05]  /*78f0*/  BSYNC B0 ;  /* 0x0000000000007941 */ /* 0x000fea0003800000 */
.L_x_123:
[----:B------:R-:W-:Y:S02]  /*7900*/  ISETP.NE.AND P0, PT, R60, RZ, PT ;  /* 0x000000ff3c00720c */ /* 0x000fe40003f05270 */
[----:B------:R-:W-:Y:S11]  /*7910*/  IADD3 R46, PT, PT, R46, 0x1, RZ ;  /* 0x000000012e2e7810 */ /* 0x000ff60007ffe0ff */
[----:B------:R4:W1:Y:S04]  /*7920*/  @P0 LDS.128 R48, [R6] ;  /* 0x0000000006300984 */ /* 0x0008680000000c00 */
[----:B------:R4:W1:Y:S04]  /*7930*/  @P0 LDS.128 R56, [R5+0x10] ;  /* 0x0000100005380984 */ /* 0x0008680000000c00 */
[----:B------:R4:W1:Y:S04]  /*7940*/  @P0 LDS.128 R64, [R4+0x20] ;  /* 0x0000200004400984 */ /* 0x0008680000000c00 */
[----:B------:R4:W1:Y:S02]  /*7950*/  @P0 LDS.128 R72, [R2+0x30] ;  /* 0x0000300002480984 */ /* 0x0008640000000c00 */
.L_x_122:
[----:B------:R-:W-:Y:S05]  /*7960*/  BSYNC B1 ;  /* 0x0000000000017941 */ /* 0x000fea0003800000 */
.L_x_121:
[----:B---3--:R-:W-:Y:S05]  /*7970*/  VIADD R0, R39, 0x20 ;  /* 0x0000002027007836 */ /* 0x008fea0000000000 */
[----:B------:R-:W-:Y:S04]  /*7980*/  SHF.R.U32.HI R0, RZ, 0x15, R0 ;  /* 0x00000015ff007819 */ /* 0x000fe80000011600 */
[----:B------:R-:W-:Y:S11]  /*7990*/  LOP3.LUT P0, RZ, R0, 0x3, R81, 0x48, !PT ;  /* 0x0000000300ff7812 */ /* 0x000ff60007804851 */
[----:B------:R-:W-:Y:S02]  /*79a0*/  @!UPT UIADD3 URZ, UPT, UPT, URZ, URZ, URZ ;  /* 0x000000fffffff290 */ /* 0x000fe4000fffe0ff */
[----:B------:R-:W-:Y:S05]  /*79b0*/  @!P0 BRA `(.L_x_126) ;  /* 0x0000000000408947 */ /* 0x000fea0003800000 */
[----:B------:R-:W3:Y:S01]  /*79c0*/  LDCU.64 UR8, c[0x4][0x70] ;  /* 0x01000e00ff0877ac */ /* 0x000ee20008000a00 */
[----:B------:R-:W-:Y:S01]  /*79d0*/  MOV R3, 0x0 ;  /* 0x0000000000037802 */ /* 0x000fe20000000f00 */
[----:B------:R-:W-:Y:S02]  /*79e0*/  HFMA2 R12, -RZ, RZ, 0, 5.9604644775390625e-08 ;  /* 0x00000001ff0c7431 */ /* 0x000fe400000001ff */
[----:B------:R-:W-:Y:S02]  /*79f0*/  IMAD.MOV.U32 R8, RZ, RZ, 0x192 ;  /* 0x00000192ff087424 */ /* 0x000fe400078e00ff */
[----:B------:R-:W-:Y:S01]  /*7a00*/  IMAD.MOV.U32 R13, RZ, RZ, RZ ;  /* 0x000000ffff0d7224 */ /* 0x000fe200078e00ff */
[----:B------:R-:W5:Y:S01]  /*7a10*/  LDCU.64 UR6, c[0x4][0x78] ;  /* 0x01000f00ff0677ac */ /* 0x000f620008000a00 */
[----:B----4-:R-:W4:Y:S01]  /*7a20*/  LDC.64 R2, c[0x4][R3] ;  /* 0x0100000003027b82 */ /* 0x010f220000000a00 */
[----:B------:R-:W2:Y:S01]  /*7a30*/  LDCU.64 UR4, c[0x4][0x10] ;  /* 0x01000200ff0477ac */ /* 0x000ea20008000a00 */
[----:B---3--:R-:W-:Y:S01]  /*7a40*/  MOV R5, UR9 ;  /* 0x0000000900057c02 */ /* 0x008fe20008000f00 */
[----:B------:R-:W-:Y:S01]  /*7a50*/  IMAD.U32 R4, RZ, RZ, UR8 ;  /* 0x00000008ff047e24 */ /* 0x000fe2000f8e00ff */
[----:B-----5:R-:W-:Y:S01]  /*7a60*/  MOV R7, UR7 ;  /* 0x0000000700077c02 */ /* 0x020fe20008000f00 */
[----:B------:R-:W-:Y:S01]  /*7a70*/  IMAD.U32 R6, RZ, RZ, UR6 ;  /* 0x00000006ff067e24 */ /* 0x000fe2000f8e00ff */
[----:B--2---:R-:W-:Y:S01]  /*7a80*/  MOV R11, UR5 ;  /* 0x00000005000b7c02 */ /* 0x004fe20008000f00 */
[----:B------:R-:W-:Y:S02]  /*7a90*/  IMAD.U32 R10, RZ, RZ, UR4 ;  /* 0x00000004ff0a7e24 */ /* 0x000fe4000f8e00ff */
[----:B------:R-:W-:Y:S07]  /*7aa0*/  LEPC R20, `(.L_x_126) ;  /* 0x000000001014794e */ /* 0x000fee0000000000 */
[----:B-1--4-:R-:W-:Y:S05]  /*7ab0*/  CALL.ABS.NOINC R2 ;  /* 0x0000000002007343 */ /* 0x012fea0003c00000 */
.L_x_126:
[C---:B-1----:R-:W-:Y:S01]  /*7ac0*/  SHF.L.U32 R40, R48.reuse, 0x10, RZ ;  /* 0x0000001030287819 */ /* 0x042fe200000006ff */
[----:B------:R-:W-:Y:S05]  /*7ad0*/  WARPSYNC.ALL ;  /* 0x0000000000007948 */ /* 0x000fea0003800000 */
[----:B------:R-:W-:Y:S01]  /*7ae0*/  R2UR UR4, R39 ;  /* 0x00000000270472ca */ /* 0x000fe200000e0000 */
[----:B------:R-:W-:Y:S01]  /*7af0*/  BSSY.RECONVERGENT B0, `(.L_x_127) ;  /* 0x0000095000007945 */ /* 0x000fe20003800200 */
[----:B------:R-:W-:Y:S02]  /*7b00*/  LOP3.LUT R43, R48, 0xffff0000, RZ, 0xc0, !PT ;  /* 0xffff0000302b7812 */ /* 0x000fe400078ec0ff */
[----:B------:R-:W-:Y:S02]  /*7b10*/  LOP3.LUT R42, R49, 0xffff0000, RZ, 0xc0, !PT ;  /* 0xffff0000312a7812 */ /* 0x000fe400078ec0ff */
[----:B------:R-:W-:Y:S02]  /*7b20*/  SHF.L.U32 R45, R51, 0x10, RZ ;  /* 0x00000010332d7819 */ /* 0x000fe400000006ff */
[----:B------:R-:W-:Y:S02]  /*7b30*/  ISETP.NE.AND P6, PT, R98, RZ, PT ;  /* 0x000000ff6200720c */ /* 0x000fe40003fc5270 */
[----:B------:R-:W-:Y:S02]  /*7b40*/  MOV R52, UR46 ;  /* 0x0000002e00347c02 */ /* 0x000fe40008000f00 */
[----:B------:R-:W-:Y:S01]  /*7b50*/  MOV R61, UR47 ;  /* 0x0000002f003d7c02 */ /* 0x000fe20008000f00 */
[----:B----4-:R-:W1:Y:S01]  /*7b60*/  LDTM.x32 R4, tmem[UR4+0x20] ;  /* 0x00002004000479ee */ /* 0x010e6200082c0000 */
[----:B------:R-:W-:Y:S02]  /*7b70*/  LOP3.LUT R44, R75, 0xffff0000, RZ, 0xc0, !PT ;  /* 0xffff00004b2c7812 */ /* 0x000fe400078ec0ff */
[----:B------:R-:W-:Y:S02]  /*7b80*/  ISETP.NE.AND P0, PT, R95, RZ, PT ;  /* 0x000000ff5f00720c */ /* 0x000fe40003f05270 */
[----:B------:R-:W-:Y:S03]  /*7b90*/  LEA R62, R46, UR43, 0x3 ;  /* 0x0000002b2e3e7c11 */ /* 0x000fe6000f8e18ff */
[----:B------:R-:W-:Y:S02]  /*7ba0*/  @P6 LEA R52, R52, UR43, 0x3 ;  /* 0x0000002b34346c11 */ /* 0x000fe4000f8e18ff */
[----:B------:R-:W-:Y:S02]  /*7bb0*/  @P6 SHF.L.U32 R63, R90, 0x1f, RZ ;  /* 0x0000001f5a3f6819 */ /* 0x000fe400000006ff */
[----:B------:R-:W-:Y:S04]  /*7bc0*/  @P6 IADD3 R52, PT, PT, R52, 0x60, RZ ;  /* 0x0000006034346810 */ /* 0x000fe80007ffe0ff */
[----:B------:R-:W-:Y:S01]  /*7bd0*/  @P6 PRMT R61, R61, 0x654, R52 ;  /* 0x000006543d3d6816 */ /* 0x000fe20000000034 */
[C---:B-1----:R-:W-:Y:S01]  /*7be0*/  FMUL R0, R38.reuse, R4 ;  /* 0x0000000426007220 */ /* 0x042fe20000400000 */
[C---:B------:R-:W-:Y:S01]  /*7bf0*/  FMUL R2, R38.reuse, R5 ;  /* 0x0000000526027220 */ /* 0x040fe20000400000 */
[C---:B------:R-:W-:Y:S01]  /*7c00*/  FMUL R3, R38.reuse, R6 ;  /* 0x0000000626037220 */ /* 0x040fe20000400000 */
[----:B------:R-:W-:Y:S01]  /*7c10*/  FMUL R7, R38, R7 ;  /* 0x0000000726077220 */ /* 0x000fe20000400000 */
[----:B------:R-:W-:Y:S01]  /*7c20*/  FFMA R0, R41, R40, R0 ;  /* 0x0000002829007223 */ /* 0x000fe20000000000 */
[----:B------:R-:W-:Y:S01]  /*7c30*/  SHF.L.U32 R40, R49, 0x10, RZ ;  /* 0x0000001031287819 */ /* 0x000fe200000006ff */
[C---:B------:R-:W-:Y:S01]  /*7c40*/  FFMA R2, R41.reuse, R43, R2 ;  /* 0x0000002b29027223 */ /* 0x040fe20000000002 */
[----:B------:R-:W-:Y:S01]  /*7c50*/  SHF.L.U32 R43, R50, 0x10, RZ ;  /* 0x00000010322b7819 */ /* 0x000fe200000006ff */
[C---:B------:R-:W-:Y:S01]  /*7c60*/  FMUL R4, R38.reuse, R8 ;  /* 0x0000000826047220 */ /* 0x040fe20000400000 */
[----:B------:R-:W-:Y:S01]  /*7c70*/  FMUL R5, R38, R9 ;  /* 0x0000000926057220 */ /* 0x000fe20000400000 */
[C---:B------:R-:W-:Y:S01]  /*7c80*/  FFMA R3, R41.reuse, R40, R3 ;  /* 0x0000002829037223 */ /* 0x040fe20000000003 */
[----:B------:R-:W-:Y:S01]  /*7c90*/  LOP3.LUT R40, R50, 0xffff0000, RZ, 0xc0, !PT ;  /* 0xffff000032287812 */ /* 0x000fe200078ec0ff */
[----:B------:R-:W-:Y:S01]  /*7ca0*/  FFMA R7, R41, R42, R7 ;  /* 0x0000002a29077223 */ /* 0x000fe20000000007 */
[----:B------:R-:W-:Y:S01]  /*7cb0*/  LOP3.LUT R42, R51, 0xffff0000, RZ, 0xc0, !PT ;  /* 0xffff0000332a7812 */ /* 0x000fe200078ec0ff */
[----:B------:R-:W-:Y:S01]  /*7cc0*/  FMUL R6, R38, R10 ;  /* 0x0000000a26067220 */ /* 0x000fe20000400000 */
[----:B------:R-:W-:Y:S01]  /*7cd0*/  F2FP.BF16.F32.PACK_AB R52, R2, R0 ;  /* 0x000000000234723e */ /* 0x000fe200000010ff */
[----:B------:R-:W-:Y:S01]  /*7ce0*/  FMUL R11, R38, R11 ;  /* 0x0000000b260b7220 */ /* 0x000fe20000400000 */
[----:B------:R-:W-:Y:S01]  /*7cf0*/  F2FP.BF16.F32.PACK_AB R53, R7, R3 ;  /* 0x000000030735723e */ /* 0x000fe200000010ff */
        /* <DEDUP_REMOVED lines=20> */
[C---:B------:R-:W-:Y:S01]  /*7e40*/  FMUL R12, R38.reuse, R16 ;  /* 0x00000010260c7220 */ /* 0x040fe20000400000 */
        /* <DEDUP_REMOVED lines=13> */
[----:B------:R1:W-:Y:S01]  /*7f20*/  STS.128 [R93+0x2000], R52 ;  /* 0x002000345d007388 */ /* 0x0003e20000000c00 */
[----:B------:R-:W-:Y:S01]  /*7f30*/  F2FP.BF16.F32.PACK_AB R70, R13, R12 ;  /* 0x0000000c0d46723e */ /* 0x000fe200000010ff */
[----:B------:R-:W-:Y:S01]  /*7f40*/  FFMA R19, R41, R40, R19 ;  /* 0x0000002829137223 */ /* 0x000fe20000000013 */
[----:B------:R-:W-:Y:S01]  /*7f50*/  LOP3.LUT R40, R64, 0xffff0000, RZ, 0xc0, !PT ;  /* 0xffff000040287812 */ /* 0x000fe200078ec0ff */
[C---:B------:R-:W-:Y:S01]  /*7f60*/  FMUL R16, R38.reuse, R20 ;  /* 0x0000001426107220 */ /* 0x040fe20000400000 */
[C---:B------:R-:W-:Y:S01]  /*7f70*/  FMUL R17, R38.reuse, R21 ;  /* 0x0000001526117220 */ /* 0x040fe20000400000 */
[C---:B------:R-:W-:Y:S01]  /*7f80*/  FMUL R18, R38.reuse, R22 ;  /* 0x0000001626127220 */ /* 0x040fe20000400000 */
[----:B------:R-:W-:Y:S01]  /*7f90*/  F2FP.BF16.F32.PACK_AB R71, R19, R14 ;  /* 0x0000000e1347723e */ /* 0x000fe200000010ff */
[----:B------:R-:W-:Y:S01]  /*7fa0*/  FMUL R23, R38, R23 ;  /* 0x0000001726177220 */ /* 0x000fe20000400000 */
[----:B------:R-:W-:Y:S01]  /*7fb0*/  FFMA R16, R41, R43, R16 ;  /* 0x0000002b29107223 */ /* 0x000fe20000000010 */
[----:B------:R-:W-:Y:S01]  /*7fc0*/  SHF.L.U32 R43, R67, 0x10, RZ ;  /* 0x00000010432b7819 */ /* 0x000fe200000006ff */
[C---:B------:R-:W-:Y:S01]  /*7fd0*/  FFMA R17, R41.reuse, R40, R17 ;  /* 0x0000002829117223 */ /* 0x040fe20000000011 */
[----:B------:R1:W-:Y:S01]  /*7fe0*/  STS.128 [R92+0x2010], R68 ;  /* 0x002010445c007388 */ /* 0x0003e20000000c00 */
        /* <DEDUP_REMOVED lines=8> */
[C---:B------:R-:W-:Y:S01]  /*8070*/  FMUL R22, R38.reuse, R26 ;  /* 0x0000001a26167220 */ /* 0x040fe20000400000 */
[----:B------:R-:W-:Y:S01]  /*8080*/  FFMA R20, R41, R40, R20 ;  /* 0x0000002829147223 */ /* 0x000fe20000000014 */
[----:B------:R-:W-:Y:S01]  /*8090*/  LOP3.LUT R40, R67, 0xffff0000, RZ, 0xc0, !PT ;  /* 0xffff000043287812 */ /* 0x000fe200078ec0ff */
[C---:B------:R-:W-:Y:S01]  /*80a0*/  FFMA R21, R41.reuse, R42, R21 ;  /* 0x0000002a29157223 */ /* 0x040fe20000000015 */
[C---:B------:R-:W-:Y:S01]  /*80b0*/  FFMA R22, R41.reuse, R43, R22 ;  /* 0x0000002b29167223 */ /* 0x040fe20000000016 */
[----:B------:R-:W-:Y:S01]  /*80c0*/  FMUL R27, R38, R27 ;  /* 0x0000001b261b7220 */ /* 0x000fe20000400000 */
[----:B------:R-:W-:Y:S01]  /*80d0*/  SHF.L.U32 R43, R72, 0x10, RZ ;  /* 0x00000010482b7819 */ /* 0x000fe200000006ff */
[----:B------:R-:W-:Y:S01]  /*80e0*/  FMUL R24, R38, R28 ;  /* 0x0000001c26187220 */ /* 0x000fe20000400000 */
[----:B------:R-:W-:Y:S01]  /*80f0*/  LOP3.LUT R42, R72, 0xffff0000, RZ, 0xc0, !PT ;  /* 0xffff0000482a7812 */ /* 0x000fe200078ec0ff */
[C---:B------:R-:W-:Y:S01]  /*8100*/  FMUL R25, R38.reuse, R29 ;  /* 0x0000001d26197220 */ /* 0x040fe20000400000 */
[C---:B------:R-:W-:Y:S01]  /*8110*/  FMUL R26, R38.reuse, R30 ;  /* 0x0000001e261a7220 */ /* 0x040fe20000400000 */
[C---:B------:R-:W-:Y:S01]  /*8120*/  FFMA R27, R41.reuse, R40, R27 ;  /* 0x00000028291b7223 */ /* 0x040fe2000000001b */
[----:B------:R-:W-:Y:S01]  /*8130*/  FFMA R24, R41, R43, R24 ;  /* 0x0000002b29187223 */ /* 0x000fe20000000018 */
[----:B------:R-:W-:Y:S01]  /*8140*/  LOP3.LUT R40, R73, 0xffff0000, RZ, 0xc0, !PT ;  /* 0xffff000049287812 */ /* 0x000fe200078ec0ff */
[C---:B------:R-:W-:Y:S01]  /*8150*/  FFMA R25, R41.reuse, R42, R25 ;  /* 0x0000002a29197223 */ /* 0x040fe20000000019 */
[----:B------:R-:W-:Y:S01]  /*8160*/  FMUL R31, R38, R31 ;  /* 0x0000001f261f7220 */ /* 0x000fe20000400000 */
[----:B------:R-:W-:Y:S01]  /*8170*/  SHF.L.U32 R43, R74, 0x10, RZ ;  /* 0x000000104a2b7819 */ /* 0x000fe200000006ff */
[----:B------:R-:W-:Y:S01]  /*8180*/  FFMA R26, R41, R45, R26 ;  /* 0x0000002d291a7223 */ /* 0x000fe2000000001a */
        /* <DEDUP_REMOVED lines=29> */
[----:B------:R-:W-:Y:S02]  /*8360*/  UIADD3 UR13, UPT, UPT, UR49, 0x20, URZ ;  /* 0x00000020310d7890 */ /* 0x000fe4000fffe0ff */
[----:B------:R-:W-:Y:S01]  /*8370*/  UIADD3 UR12, UPT, UPT, UR43, 0x2200, URZ ;  /* 0x000022002b0c7890 */ /* 0x000fe2000fffe0ff */
[----:B------:R-:W-:Y:S01]  /*8380*/  UMOV UR14, UR50 ;  /* 0x00000032000e7c82 */ /* 0x000fe20008000000 */
[----:B------:R-:W-:Y:S01]  /*8390*/  UMOV UR15, UR36 ;  /* 0x00000024000f7c82 */ /* 0x000fe20008000000 */
[----:B------:R-:W-:Y:S02]  /*83a0*/  UIADD3 UR9, UPT, UPT, UR49, 0xa0, URZ ;  /* 0x000000a031097890 */ /* 0x000fe4000fffe0ff */
[----:B------:R-:W-:Y:S01]  /*83b0*/  UIADD3 UR8, UPT, UPT, UR43, 0x3200, URZ ;  /* 0x000032002b087890 */ /* 0x000fe2000fffe0ff */
[----:B------:R-:W-:Y:S01]  /*83c0*/  UMOV UR10, UR50 ;  /* 0x00000032000a7c82 */ /* 0x000fe20008000000 */
[----:B------:R-:W-:Y:S01]  /*83d0*/  UMOV UR11, UR36 ;  /* 0x00000024000b7c82 */ /* 0x000fe20008000000 */
[----:B---3--:R-:W-:Y:S04]  /*83e0*/  UIADD3 UR4, UP0, UPT, UR6, 0x680, URZ ;  /* 0x0000068006047890 */ /* 0x008fe8000ff1e0ff */
[----:B------:R-:W-:Y:S09]  /*83f0*/  UIADD3.X UR5, UPT, UPT, URZ, UR7, URZ, UP0, !UPT ;  /* 0x00000007ff057290 */ /* 0x000ff200087fe4ff */
[----:B------:R3:W-:Y:S01]  /*8400*/  UTMASTG.3D [UR12], [UR4] ;  /* 0x0000000c040073b5 */ /* 0x0007e20008010000 */
[----:B------:R3:W-:Y:S01]  /*8410*/  UTMASTG.3D [UR8], [UR4] ;  /* 0x00000008040073b5 */ /* 0x0007e20008010000 */
[----:B------:R0:W-:Y:S01]  /*8420*/  UTMACMDFLUSH ;  /* 0x00000000000079b7 */ /* 0x0001e20000000000 */
[----:B---3--:R-:W-:Y:S04]  /*8430*/  DEPBAR.LE SB0, 0x1 ;  /* 0x000080400000791a */ /* 0x008fe80000000000 */
.L_x_128:
[----:B------:R-:W-:Y:S05]  /*8440*/  BSYNC.RECONVERGENT B0 ;  /* 0x0000000000007941 */ /* 0x000fea0003800200 */
.L_x_127:
[----:B------:R-:W-:Y:S01]  /*8450*/  BAR.SYNC.DEFER_BLOCKING 0x1, 0x80 ;  /* 0x0042000000007b1d */ /* 0x000fe20000010000 */
[----:B------:R-:W-:Y:S04]  /*8460*/  UIADD3 UR4, UPT, UPT, UR46, 0x1, URZ ;  /* 0x000000012e047890 */ /* 0x000fe8000fffe0ff */
[----:B------:R-:W-:Y:S04]  /*8470*/  UISETP.NE.AND UP0, UPT, UR4, 0x4, UPT ;  /* 0x000000040400788c */ /* 0x000fe8000bf05270 */
[----:B------:R-:W-:Y:S01]  /*8480*/  USEL UR44, UR4, URZ, UP0 ;  /* 0x000000ff042c7287 */ /* 0x000fe20008000000 */
[----:B------:R3:W-:Y:S01]  /*8490*/  @P6 SYNCS.ARRIVE.TRANS64.RED.A1T0 RZ, [R61+URZ], RZ ;  /* 0x000000ff3dff69a7 */ /* 0x0007e200081004ff */
[----:B------:R-:W-:Y:S01]  /*84a0*/  BSSY B1, `(.L_x_129) ;  /* 0x0000017000017945 */ /* 0x000fe20003800000 */
[----:B------:R-:W4:Y:S02]  /*84b0*/  @P6 SYNCS.PHASECHK.TRANS64.TRYWAIT P0, [R62+URZ+0x40], R63 ;  /* 0x0000403f3e0065a7 */ /* 0x000f2400080011ff */
[----:B----4-:R-:W-:Y:S01]  /*84c0*/  @P6 SEL R47, RZ, 0x1, !P0 ;  /* 0x00000001ff2f6807 */ /* 0x010fe20004000000 */
[----:B---3--:R-:W-:Y:S06]  /*84d0*/  @!P6 BRA `(.L_x_130) ;  /* 0x00000000004ce947 */ /* 0x008fec0003800000 */
        /* <DEDUP_REMOVED lines=9> */
[----:B------:R-:W-:Y:S04]  /*8570*/  SHF.L.U32 R5, R90, 0x1f, RZ ;  /* 0x0000001f5a057819 */ /* 0x000fe800000006ff */
[----:B------:R-:W3:Y:S02]  /*8580*/  SYNCS.PHASECHK.TRANS64.TRYWAIT P0, [R62+URZ+0x40], R5 ;  /* 0x000040053e0075a7 */ /* 0x000ee400080011ff */
[----:B---3--:R-:W-:Y:S05]  /*8590*/  @!P0 BRA `(.L_x_133) ;  /* 0x0000002400ec8947 */ /* 0x008fea0003800000 */
.L_x_132:
[----:B------:R-:W-:Y:S05]  /*85a0*/  BSYNC B0 ;  /* 0x0000000000007941 */ /* 0x000fea0003800000 */
.L_x_131:
[----:B------:R-:W-:Y:S02]  /*85b0*/  ISETP.NE.AND P0, PT, R60, RZ, PT ;  /* 0x000000ff3c00720c */ /* 0x000fe40003f05270 */
[----:B------:R-:W-:Y:S11]  /*85c0*/  IADD3 R46, PT, PT, R46, 0x1, RZ ;  /* 0x000000012e2e7810 */ /* 0x000ff60007ffe0ff */
[----:B------:R4:W1:Y:S04]  /*85d0*/  @P0 LDS.128 R48, [R4] ;  /* 0x0000000004300984 */ /* 0x0008680000000c00 */
[----:B------:R4:W1:Y:S04]  /*85e0*/  @P0 LDS.128 R56, [R3+0x10] ;  /* 0x0000100003380984 */ /* 0x0008680000000c00 */
[----:B------:R4:W1:Y:S04]  /*85f0*/  @P0 LDS.128 R64, [R2+0x20] ;  /* 0x0000200002400984 */ /* 0x0008680000000c00 */
[----:B------:R4:W1:Y:S02]  /*8600*/  @P0 LDS.128 R72, [R0+0x30] ;  /* 0x0000300000480984 */ /* 0x0008640000000c00 */
.L_x_130:
[----:B------:R-:W-:Y:S05]  /*8610*/  BSYNC B1 ;  /* 0x0000000000017941 */ /* 0x000fea0003800000 */
.L_x_129:
[----:B----4-:R-:W-:Y:S05]  /*8620*/  VIADD R0, R39, 0x40 ;  /* 0x0000004027007836 */ /* 0x010fea0000000000 */
        /* <DEDUP_REMOVED lines=9> */
[----:B------:R-:W4:Y:S01]  /*86c0*/  LDCU.64 UR6, c[0x4][0x78] ;  /* 0x01000f00ff0677ac */ /* 0x000f220008000a00 */
[----:B------:R-:W1:Y:S01]  /*86d0*/  LDC.64 R2, c[0x4][R3] ;  /* 0x0100000003027b82 */ /* 0x000e620000000a00 */
[----:B------:R-:W5:Y:S01]  /*86e0*/  LDCU.64 UR4, c[0x4][0x10] ;  /* 0x01000200ff0477ac */ /* 0x000f620008000a00 */
[----:B---3--:R-:W-:Y:S01]  /*86f0*/  MOV R5, UR9 ;  /* 0x0000000900057c02 */ /* 0x008fe20008000f00 */
[----:B------:R-:W-:Y:S01]  /*8700*/  IMAD.U32 R4, RZ, RZ, UR8 ;  /* 0x00000008ff047e24 */ /* 0x000fe2000f8e00ff */
[----:B----4-:R-:W-:Y:S01]  /*8710*/  MOV R7, UR7 ;  /* 0x0000000700077c02 */ /* 0x010fe20008000f00 */
[----:B------:R-:W-:Y:S01]  /*8720*/  IMAD.U32 R6, RZ, RZ, UR6 ;  /* 0x00000006ff067e24 */ /* 0x000fe2000f8e00ff */
[----:B-----5:R-:W-:Y:S01]  /*8730*/  MOV R11, UR5 ;  /* 0x00000005000b7c02 */ /* 0x020fe20008000f00 */
[----:B------:R-:W-:Y:S02]  /*8740*/  IMAD.U32 R10, RZ, RZ, UR4 ;  /* 0x00000004ff0a7e24 */ /* 0x000fe4000f8e00ff */
[----:B------:R-:W-:Y:S07]  /*8750*/  LEPC R20, `(.L_x_134) ;  /* 0x000000001014794e */ /* 0x000fee0000000000 */
[----:B-12---:R-:W-:Y:S05]  /*8760*/  CALL.ABS.NOINC R2 ;  /* 0x0000000002007343 */ /* 0x006fea0003c00000 */
.L_x_134:
        /* <DEDUP_REMOVED lines=10> */
[----:B---3--:R-:W1:Y:S01]  /*8810*/  LDTM.x32 R4, tmem[UR4+0x40] ;  /* 0x00004004000479ee */ /* 0x008e6200082c0000 */
        /* <DEDUP_REMOVED lines=141> */
.L_x_136:
[----:B------:R-:W-:Y:S05]  /*90f0*/  BSYNC.RECONVERGENT B0 ;  /* 0x0000000000007941 */ /* 0x000fea0003800200 */
.L_x_135:
        /* <DEDUP_REMOVED lines=21> */
.L_x_140:
[----:B------:R-:W-:Y:S05]  /*9250*/  BSYNC B0 ;  /* 0x0000000000007941 */ /* 0x000fea0003800000 */
.L_x_139:
[----:B------:R-:W-:Y:S11]  /*9260*/  ISETP.NE.AND P0, PT, R60, RZ, PT ;  /* 0x000000ff3c00720c */ /* 0x000ff60003f05270 */
[----:B------:R-:W-:Y:S02]  /*9270*/  @!UPT UIADD3 URZ, UPT, UPT, URZ, URZ, URZ ;  /* 0x000000fffffff290 */ /* 0x000fe4000fffe0ff */
[----:B------:R4:W1:Y:S04]  /*9280*/  @P0 LDS.128 R48, [R3] ;  /* 0x0000000003300984 */ /* 0x0008680000000c00 */
[----:B------:R4:W1:Y:S04]  /*9290*/  @P0 LDS.128 R56, [R2+0x10] ;  /* 0x0000100002380984 */ /* 0x0008680000000c00 */
[----:B------:R4:W1:Y:S04]  /*92a0*/  @P0 LDS.128 R64, [R0+0x20] ;  /* 0x0000200000400984 */ /* 0x0008680000000c00 */
[----:B------:R4:W1:Y:S02]  /*92b0*/  @P0 LDS.128 R72, [R46+0x30] ;  /* 0x000030002e480984 */ /* 0x0008640000000c00 */
.L_x_138:
[----:B------:R-:W-:Y:S05]  /*92c0*/  BSYNC B1 ;  /* 0x0000000000017941 */ /* 0x000fea0003800000 */
.L_x_137:
        /* <DEDUP_REMOVED lines=21> */
.L_x_142:
[----:B------:R-:W-:Y:S01]  /*9420*/  ISETP.NE.AND P0, PT, R95, RZ, PT ;  /* 0x000000ff5f00720c */ /* 0x000fe20003f05270 */
[----:B------:R-:W-:Y:S05]  /*9430*/  WARPSYNC.ALL ;  /* 0x0000000000007948 */ /* 0x000fea0003800000 */
[----:B------:R-:W-:Y:S01]  /*9440*/  R2UR UR4, R39 ;  /* 0x00000000270472ca */ /* 0x000fe200000e0000 */
[----:B------:R-:W-:Y:S01]  /*9450*/  BSSY.RECONVERGENT B0, `(.L_x_143) ;  /* 0x0000091000007945 */ /* 0x000fe20003800200 */
[C---:B-1----:R-:W-:Y:S02]  /*9460*/  SHF.L.U32 R40, R48.reuse, 0x10, RZ ;  /* 0x0000001030287819 */ /* 0x042fe400000006ff */
[----:B------:R-:W-:Y:S02]  /*9470*/  LOP3.LUT R42, R48, 0xffff0000, RZ, 0xc0, !PT ;  /* 0xffff0000302a7812 */ /* 0x000fe400078ec0ff */
[C---:B------:R-:W-:Y:S02]  /*9480*/  SHF.L.U32 R43, R49.reuse, 0x10, RZ ;  /* 0x00000010312b7819 */ /* 0x040fe400000006ff */
[----:B------:R-:W-:Y:S02]  /*9490*/  LOP3.LUT R44, R49, 0xffff0000, RZ, 0xc0, !PT ;  /* 0xffff0000312c7812 */ /* 0x000fe400078ec0ff */
[C---:B------:R-:W-:Y:S02]  /*94a0*/  SHF.L.U32 R45, R50.reuse, 0x10, RZ ;  /* 0x00000010322d7819 */ /* 0x040fe400000006ff */
[----:B------:R-:W-:Y:S01]  /*94b0*/  LOP3.LUT R46, R50, 0xffff0000, RZ, 0xc0, !PT ;  /* 0xffff0000322e7812 */ /* 0x000fe200078ec0ff */
[----:B---3--:R-:W1:Y:S01]  /*94c0*/  LDTM.x32 R4, tmem[UR4+0x60] ;  /* 0x00006004000479ee */ /* 0x008e6200082c0000 */
[C---:B------:R-:W-:Y:S01]  /*94d0*/  SHF.L.U32 R47, R51.reuse, 0x10, RZ ;  /* 0x00000010332f7819 */ /* 0x040fe200000006ff */
[----:B------:R-:W-:Y:S01]  /*94e0*/  NOP ;  /* 0x0000000000007918 */ /* 0x000fe20000000000 */
[----:B------:R-:W-:Y:S02]  /*94f0*/  LOP3.LUT R48, R51, 0xffff0000, RZ, 0xc0, !PT ;  /* 0xffff000033307812 */ /* 0x000fe400078ec0ff */
[C---:B------:R-:W-:Y:S02]  /*9500*/  SHF.L.U32 R49, R56.reuse, 0x10, RZ ;  /* 0x0000001038317819 */ /* 0x040fe400000006ff */
[----:B------:R-:W-:Y:S02]  /*9510*/  LOP3.LUT R51, R56, 0xffff0000, RZ, 0xc0, !PT ;  /* 0xffff000038337812 */ /* 0x000fe400078ec0ff */
[C---:B------:R-:W-:Y:S02]  /*9520*/  SHF.L.U32 R50, R57.reuse, 0x10, RZ ;  /* 0x0000001039327819 */ /* 0x040fe400000006ff */
[----:B------:R-:W-:Y:S02]  /*9530*/  LOP3.LUT R52, R57, 0xffff0000, RZ, 0xc0, !PT ;  /* 0xffff000039347812 */ /* 0x000fe400078ec0ff */
[C---:B------:R-:W-:Y:S02]  /*9540*/  SHF.L.U32 R53, R58.reuse, 0x10, RZ ;  /* 0x000000103a357819 */ /* 0x040fe400000006ff */
[----:B------:R-:W-:Y:S02]  /*9550*/  LOP3.LUT R54, R58, 0xffff0000, RZ, 0xc0, !PT ;  /* 0xffff00003a367812 */ /* 0x000fe400078ec0ff */
[----:B------:R-:W-:Y:S02]  /*9560*/  SHF.L.U32 R55, R59, 0x10, RZ ;  /* 0x000000103b377819 */ /* 0x000fe400000006ff */
[----:B------:R-:W-:Y:S02]  /*9570*/  IADD3 R99, PT, PT, R99, 0xd0, RZ ;  /* 0x000000d063637810 */ /* 0x000fe40007ffe0ff */
[----:B------:R-:W-:Y:S02]  /*9580*/  LOP3.LUT R56, R59, 0xffff0000, RZ, 0xc0, !PT ;  /* 0xffff00003b387812 */ /* 0x000fe400078ec0ff */
[----:B------:R-:W-:Y:S01]  /*9590*/  SHF.L.U32 R57, R64, 0x10, RZ ;  /* 0x0000001040397819 */ /* 0x000fe200000006ff */
[----:B-1----:R-:W-:Y:S01]  /*95a0*/  FMUL R4, R38, R4 ;  /* 0x0000000426047220 */ /* 0x002fe20000400000 */
[----:B------:R-:W-:Y:S01]  /*95b0*/  LOP3.LUT R58, R64, 0xffff0000, RZ, 0xc0, !PT ;  /* 0xffff0000403a7812 */ /* 0x000fe200078ec0ff */
[C---:B------:R-:W-:Y:S01]  /*95c0*/  FMUL R5, R38.reuse, R5 ;  /* 0x0000000526057220 */ /* 0x040fe20000400000 */
[----:B------:R-:W-:Y:S01]  /*95d0*/  LOP3.LUT R99, R99, 0xfefffff8, RZ, 0xc0, !PT ;  /* 0xfefffff863637812 */ /* 0x000fe200078ec0ff */
[C---:B------:R-:W-:Y:S01]  /*95e0*/  FFMA R4, R41.reuse, R40, R4 ;  /* 0x0000002829047223 */ /* 0x040fe20000000004 */
[C---:B------:R-:W-:Y:S01]  /*95f0*/  FMUL R6, R38.reuse, R6 ;  /* 0x0000000626067220 */ /* 0x040fe20000400000 */
[----:B------:R-:W-:Y:S01]  /*9600*/  FFMA R5, R41, R42, R5 ;  /* 0x0000002a29057223 */ /* 0x000fe20000000005 */
[----:B------:R-:W-:Y:S01]  /*9610*/  SHF.L.U32 R59, R65, 0x10, RZ ;  /* 0x00000010413b7819 */ /* 0x000fe200000006ff */
[----:B------:R1:W-:Y:S01]  /*9620*/  SYNCS.ARRIVE.TRANS64.RED.A1T0 RZ, [R99+URZ], RZ ;  /* 0x000000ff63ff79a7 */ /* 0x0003e200081004ff */
[----:B------:R-:W-:Y:S01]  /*9630*/  FFMA R6, R41, R43, R6 ;  /* 0x0000002b29067223 */ /* 0x000fe20000000006 */
[C---:B------:R-:W-:Y:S01]  /*9640*/  FMUL R7, R38.reuse, R7 ;  /* 0x0000000726077220 */ /* 0x040fe20000400000 */
[----:B------:R-:W-:Y:S01]  /*9650*/  F2FP.BF16.F32.PACK_AB R100, R5, R4 ;  /* 0x000000040564723e */ /* 0x000fe200000010ff */
[C---:B------:R-:W-:Y:S01]  /*9660*/  FMUL R8, R38.reuse, R8 ;  /* 0x0000000826087220 */ /* 0x040fe20000400000 */
[----:B------:R-:W-:Y:S01]  /*9670*/  FMUL R9, R38, R9 ;  /* 0x0000000926097220 */ /* 0x000fe20000400000 */
[----:B------:R-:W-:Y:S01]  /*9680*/  LOP3.LUT R60, R65, 0xffff0000, RZ, 0xc0, !PT ;  /* 0xffff0000413c7812 */ /* 0x000fe200078ec0ff */
[C---:B------:R-:W-:Y:S01]  /*9690*/  FFMA R7, R41.reuse, R44, R7 ;  /* 0x0000002c29077223 */ /* 0x040fe20000000007 */
[C---:B------:R-:W-:Y:S01]  /*96a0*/  FFMA R8, R41.reuse, R45, R8 ;  /* 0x0000002d29087223 */ /* 0x040fe20000000008 */
[----:B------:R-:W-:Y:S01]  /*96b0*/  SHF.L.U32 R61, R66, 0x10, RZ ;  /* 0x00000010423d7819 */ /* 0x000fe200000006ff */
[----:B------:R-:W-:Y:S01]  /*96c0*/  FFMA R9, R41, R46, R9 ;  /* 0x0000002e29097223 */ /* 0x000fe20000000009 */
[C---:B------:R-:W-:Y:S01]  /*96d0*/  FMUL R10, R38.reuse, R10 ;  /* 0x0000000a260a7220 */ /* 0x040fe20000400000 */
[----:B------:R-:W-:Y:S01]  /*96e0*/  F2FP.BF16.F32.PACK_AB R101, R7, R6 ;  /* 0x000000060765723e */ /* 0x000fe200000010ff */
[C---:B------:R-:W-:Y:S01]  /*96f0*/  FMUL R11, R38.reuse, R11 ;  /* 0x0000000b260b7220 */ /* 0x040fe20000400000 */
[----:B------:R-:W-:Y:S01]  /*9700*/  FMUL R0, R38, R12 ;  /* 0x0000000c26007220 */ /* 0x000fe20000400000 */
[----:B------:R-:W-:Y:S01]  /*9710*/  F2FP.BF16.F32.PACK_AB R102, R9, R8 ;  /* 0x000000080966723e */ /* 0x000fe200000010ff */
[C---:B------:R-:W-:Y:S01]  /*9720*/  FFMA R10, R41.reuse, R47, R10 ;  /* 0x0000002f290a7223 */ /* 0x040fe2000000000a */
[C---:B------:R-:W-:Y:S01]  /*9730*/  FFMA R11, R41.reuse, R48, R11 ;  /* 0x00000030290b7223 */ /* 0x040fe2000000000b */
[----:B------:R-:W-:Y:S01]  /*9740*/  LOP3.LUT R62, R66, 0xffff0000, RZ, 0xc0, !PT ;  /* 0xffff0000423e7812 */ /* 0x000fe200078ec0ff */
[----:B------:R-:W-:Y:S01]  /*9750*/  FFMA R0, R41, R49, R0 ;  /* 0x0000003129007223 */ /* 0x000fe20000000000 */
[C---:B------:R-:W-:Y:S01]  /*9760*/  FMUL R2, R38.reuse, R13 ;  /* 0x0000000d26027220 */ /* 0x040fe20000400000 */
[----:B------:R-:W-:Y:S01]  /*9770*/  SHF.L.U32 R63, R67, 0x10, RZ ;  /* 0x00000010433f7819 */ /* 0x000fe200000006ff */
[C---:B------:R-:W-:Y:S01]  /*9780*/  FMUL R3, R38.reuse, R14 ;  /* 0x0000000e26037220 */ /* 0x040fe20000400000 */
[----:B------:R-:W-:Y:S01]  /*9790*/  F2FP.BF16.F32.PACK_AB R103, R11, R10 ;  /* 0x0000000a0b67723e */ /* 0x000fe200000010ff */
[----:B------:R-:W-:Y:S01]  /*97a0*/  FFMA R2, R41, R51, R2 ;  /* 0x0000003329027223 */ /* 0x000fe20000000002 */
[C---:B------:R-:W-:Y:S01]  /*97b0*/  FMUL R15, R38.reuse, R15 ;  /* 0x0000000f260f7220 */ /* 0x040fe20000400000 */
[C---:B------:R-:W-:Y:S01]  /*97c0*/  FMUL R12, R38.reuse, R16 ;  /* 0x00000010260c7220 */ /* 0x040fe20000400000 */
[----:B------:R-:W-:Y:S01]  /*97d0*/  FMUL R13, R38, R17 ;  /* 0x00000011260d7220 */ /* 0x000fe20000400000 */
[----:B------:R1:W-:Y:S01]  /*97e0*/  STS.128 [R93+0x6000], R100 ;  /* 0x006000645d007388 */ /* 0x0003e20000000c00 */
[----:B------:R-:W-:Y:S01]  /*97f0*/  LOP3.LUT R64, R67, 0xffff0000, RZ, 0xc0, !PT ;  /* 0xffff000043407812 */ /* 0x000fe200078ec0ff */
[C---:B------:R-:W-:Y:S01]  /*9800*/  FFMA R3, R41.reuse, R50, R3 ;  /* 0x0000003229037223 */ /* 0x040fe20000000003 */
[----:B------:R-:W-:Y:S01]  /*9810*/  SHF.L.U32 R65, R72, 0x10, RZ ;  /* 0x0000001048417819 */ /* 0x000fe200000006ff */
[C---:B------:R-:W-:Y:S01]  /*9820*/  FFMA R15, R41.reuse, R52, R15 ;  /* 0x00000034290f7223 */ /* 0x040fe2000000000f */
[----:B------:R-:W-:Y:S01]  /*9830*/  F2FP.BF16.F32.PACK_AB R104, R2, R0 ;  /* 0x000000000268723e */ /* 0x000fe200000010ff */
[C---:B------:R-:W-:Y:S01]  /*9840*/  FFMA R12, R41.reuse, R53, R12 ;  /* 0x00000035290c7223 */ /* 0x040fe2000000000c */
[C---:B------:R-:W-:Y:S01]  /*9850*/  FFMA R13, R41.reuse, R54, R13 ;  /* 0x00000036290d7223 */ /* 0x040fe2000000000d */
[C---:B------:R-:W-:Y:S01]  /*9860*/  FMUL R14, R38.reuse, R18 ;  /* 0x00000012260e7220 */ /* 0x040fe20000400000 */
[C---:B------:R-:W-:Y:S01]  /*9870*/  FMUL R19, R38.reuse, R19 ;  /* 0x0000001326137220 */ /* 0x040fe20000400000 */
[C---:B------:R-:W-:Y:S01]  /*9880*/  FMUL R16, R38.reuse, R20 ;  /* 0x0000001426107220 */ /* 0x040fe20000400000 */
[C---:B------:R-:W-:Y:S01]  /*9890*/  FMUL R17, R38.reuse, R21 ;  /* 0x0000001526117220 */ /* 0x040fe20000400000 */
[C---:B------:R-:W-:Y:S01]  /*98a0*/  FFMA R14, R41.reuse, R55, R14 ;  /* 0x00000037290e7223 */ /* 0x040fe2000000000e */
        /* <DEDUP_REMOVED lines=9> */
[----:B------:R-:W-:Y:S01]  /*9940*/  FFMA R23, R41, R60, R23 ;  /* 0x0000003c29177223 */ /* 0x000fe20000000017 */
[C---:B------:R-:W-:Y:S01]  /*9950*/  FMUL R27, R38.reuse, R27 ;  /* 0x0000001b261b7220 */ /* 0x040fe20000400000 */
[----:B------:R-:W-:Y:S01]  /*9960*/  F2FP.BF16.F32.PACK_AB R105, R15, R3 ;  /* 0x000000030f69723e */ /* 0x000fe200000010ff */
[----:B------:R-:W-:Y:S01]  /*9970*/  FFMA R20, R41, R61, R20 ;  /* 0x0000003d29147223 */ /* 0x000fe20000000014 */
[----:B------:R-:W-:Y:S01]  /*9980*/  F2FP.BF16.F32.PACK_AB R106, R13, R12 ;  /* 0x0000000c0d6a723e */ /* 0x000fe200000010ff */
[----:B------:R-:W-:Y:S01]  /*9990*/  FMUL R24, R38, R28 ;  /* 0x0000001c26187220 */ /* 0x000fe20000400000 */
[----:B------:R-:W-:Y:S01]  /*99a0*/  F2FP.BF16.F32.PACK_AB R107, R19, R14 ;  /* 0x0000000e136b723e */ /* 0x000fe200000010ff */
[----:B------:R-:W-:Y:S01]  /*99b0*/  FFMA R21, R41, R62, R21 ;  /* 0x0000003e29157223 */ /* 0x000fe20000000015 */
[----:B------:R-:W-:Y:S01]  /*99c0*/  LOP3.LUT R66, R72, 0xffff0000, RZ, 0xc0, !PT ;  /* 0xffff000048427812 */ /* 0x000fe200078ec0ff */
[C---:B------:R-:W-:Y:S01]  /*99d0*/  FMUL R25, R38.reuse, R29 ;  /* 0x0000001d26197220 */ /* 0x040fe20000400000 */
[----:B------:R-:W-:Y:S01]  /*99e0*/  SHF.L.U32 R67, R73, 0x10, RZ ;  /* 0x0000001049437819 */ /* 0x000fe200000006ff */
[----:B------:R1:W-:Y:S01]  /*99f0*/  STS.128 [R92+0x6010], R104 ;  /* 0x006010685c007388 */ /* 0x0003e20000000c00 */
[----:B------:R-:W-:Y:S01]  /*9a00*/  FFMA R22, R41, R63, R22 ;  /* 0x0000003f29167223 */ /* 0x000fe20000000016 */
[----:B------:R-:W-:Y:S01]  /*9a10*/  LOP3.LUT R68, R73, 0xffff0000, RZ, 0xc0, !PT ;  /* 0xffff000049447812 */ /* 0x000fe200078ec0ff */
[----:B------:R-:W-:Y:S01]  /*9a20*/  FMUL R26, R38, R30 ;  /* 0x0000001e261a7220 */ /* 0x000fe20000400000 */
[C---:B------:R-:W-:Y:S01]  /*9a30*/  FFMA R27, R41.reuse, R64, R27 ;  /* 0x00000040291b7223 */ /* 0x040fe2000000001b */
[----:B------:R-:W-:Y:S01]  /*9a40*/  SHF.L.U32 R69, R74, 0x10, RZ ;  /* 0x000000104a457819 */ /* 0x000fe200000006ff */
[----:B------:R-:W-:Y:S01]  /*9a50*/  FMUL R31, R38, R31 ;  /* 0x0000001f261f7220 */ /* 0x000fe20000400000 */
[C---:B------:R-:W-:Y:S01]  /*9a60*/  FFMA R24, R41.reuse, R65, R24 ;  /* 0x0000004129187223 */ /* 0x040fe20000000018 */
[----:B------:R-:W-:Y:S01]  /*9a70*/  LOP3.LUT R70, R74, 0xffff0000, RZ, 0xc0, !PT ;  /* 0xffff00004a467812 */ /* 0x000fe200078ec0ff */
[C---:B------:R-:W-:Y:S01]  /*9a80*/  FMUL R28, R38.reuse, R32 ;  /* 0x00000020261c7220 */ /* 0x040fe20000400000 */
[----:B------:R-:W-:Y:S01]  /*9a90*/  FFMA R25, R41, R66, R25 ;  /* 0x0000004229197223 */ /* 0x000fe20000000019 */
[----:B------:R-:W-:Y:S01]  /*9aa0*/  SHF.L.U32 R71, R75, 0x10, RZ ;  /* 0x000000104b477819 */ /* 0x000fe200000006ff */
[C---:B------:R-:W-:Y:S01]  /*9ab0*/  FMUL R29, R38.reuse, R33 ;  /* 0x00000021261d7220 */ /* 0x040fe20000400000 */
[----:B------:R-:W-:Y:S01]  /*9ac0*/  FFMA R26, R41, R67, R26 ;  /* 0x00000043291a7223 */ /* 0x000fe2000000001a */
[----:B------:R-:W-:Y:S01]  /*9ad0*/  LOP3.LUT R72, R75, 0xffff0000, RZ, 0xc0, !PT ;  /* 0xffff00004b487812 */ /* 0x000fe200078ec0ff */
        /* <DEDUP_REMOVED lines=8> */
[----:B------:R-:W-:Y:S01]  /*9b60*/  FFMA R30, R41, R71, R30 ;  /* 0x00000047291e7223 */ /* 0x000fe2000000001e */
[----:B------:R-:W-:Y:S01]  /*9b70*/  F2FP.BF16.F32.PACK_AB R111, R27, R22 ;  /* 0x000000161b6f723e */ /* 0x000fe200000010ff */
[----:B------:R-:W-:Y:S01]  /*9b80*/  FFMA R35, R41, R72, R35 ;  /* 0x0000004829237223 */ /* 0x000fe20000000023 */
[----:B------:R-:W-:Y:S02]  /*9b90*/  F2FP.BF16.F32.PACK_AB R112, R25, R24 ;  /* 0x000000181970723e */ /* 0x000fe400000010ff */
[----:B------:R-:W-:Y:S01]  /*9ba0*/  F2FP.BF16.F32.PACK_AB R113, R31, R26 ;  /* 0x0000001a1f71723e */ /* 0x000fe200000010ff */
[----:B------:R1:W-:Y:S01]  /*9bb0*/  STS.128 [R91+0x6020], R108 ;  /* 0x0060206c5b007388 */ /* 0x0003e20000000c00 */
        /* <DEDUP_REMOVED lines=26> */
.L_x_144:
[----:B------:R-:W-:Y:S05]  /*9d60*/  BSYNC.RECONVERGENT B0 ;  /* 0x0000000000007941 */ /* 0x000fea0003800200 */
.L_x_143:
[----:B------:R-:W-:Y:S01]  /*9d70*/  BAR.SYNC.DEFER_BLOCKING 0x1, 0x80 ;  /* 0x0042000000007b1d */ /* 0x000fe20000010000 */
[----:B------:R-:W-:Y:S01]  /*9d80*/  UISETP.NE.AND UP0, UPT, UR52, -0x4, UPT ;  /* 0xfffffffc3400788c */ /* 0x000fe2000bf05270 */
[----:B------:R-:W-:Y:S08]  /*9d90*/  IADD3 R0, PT, PT, R36, 0x1, RZ ;  /* 0x0000000124007810 */ /* 0x000ff00007ffe0ff */
[----:B------:R-:W-:Y:S05]  /*9da0*/  BRA.U !UP0, `(.L_x_145) ;  /* 0x0000000108287547 */ /* 0x000fea000b800000 */
[----:B------:R-:W-:Y:S01]  /*9db0*/  ISETP.NE.AND P0, PT, R98, RZ, PT ;  /* 0x000000ff6200720c */ /* 0x000fe20003f05270 */
[----:B------:R-:W-:Y:S01]  /*9dc0*/  IMAD.U32 R3, RZ, RZ, UR46 ;  /* 0x0000002eff037e24 */ /* 0x000fe2000f8e00ff */
[----:B------:R-:W-:Y:S01]  /*9dd0*/  UIADD3 UR4, UPT, UPT, UR46, 0x1, URZ ;  /* 0x000000012e047890 */ /* 0x000fe2000fffe0ff */
[----:B------:R-:W-:Y:S03]  /*9de0*/  IMAD.U32 R2, RZ, RZ, UR47 ;  /* 0x0000002fff027e24 */ /* 0x000fe6000f8e00ff */
[----:B------:R-:W-:Y:S04]  /*9df0*/  UISETP.NE.AND UP0, UPT, UR4, 0x4, UPT ;  /* 0x000000040400788c */ /* 0x000fe8000bf05270 */
[----:B------:R-:W-:Y:S03]  /*9e00*/  USEL UR46, UR4, URZ, UP0 ;  /* 0x000000ff042e7287 */ /* 0x000fe60008000000 */
[----:B------:R-:W-:Y:S05]  /*9e10*/  @P0 LEA R3, R3, UR43, 0x3 ;  /* 0x0000002b03030c11 */ /* 0x000fea000f8e18ff */
[----:B------:R-:W-:Y:S05]  /*9e20*/  @P0 VIADD R3, R3, 0x60 ;  /* 0x0000006003030836 */ /* 0x000fea0000000000 */
[----:B------:R-:W-:Y:S04]  /*9e30*/  @P0 PRMT R2, R2, 0x654, R3 ;  /* 0x0000065402020816 */ /* 0x000fe80000000003 */
[----:B------:R3:W-:Y:S03]  /*9e40*/  @P0 SYNCS.ARRIVE.TRANS64.RED.A1T0 RZ, [R2+URZ], RZ ;  /* 0x000000ff02ff09a7 */ /* 0x0007e600081004ff */
.L_x_145:
[----:B------:R-:W-:Y:S01]  /*9e50*/  R2UR UR4, R82 ;  /* 0x00000000520472ca */ /* 0x000fe200000e0000 */
[----:B------:R-:W-:Y:S01]  /*9e60*/  UISETP.NE.AND UP0, UPT, UR62, URZ, UPT ;  /* 0x000000ff3e00728c */ /* 0x000fe2000bf05270 */
[----:B------:R-:W-:Y:S01]  /*9e70*/  ISETP.NE.AND P0, PT, R86, 0x2, PT ;  /* 0x000000025600780c */ /* 0x000fe20003f05270 */
[----:B------:R-:W-:Y:S01]  /*9e80*/  UIADD3 UR24, UPT, UPT, UR37, UR63, URZ ;  /* 0x0000003f25187290 */ /* 0x000fe2000fffe0ff */
[----:B------:R-:W-:Y:S01]  /*9e90*/  ISETP.NE.AND P1, PT, R0, 0x4, PT ;  /* 0x000000040000780c */ /* 0x000fe20003f25270 */
[----:B------:R-:W-:Y:S01]  /*9ea0*/  UIADD3 UR52, UPT, UPT, UR52, 0x4, URZ ;  /* 0x0000000434347890 */ /* 0x000fe2000fffe0ff */
[----:B------:R-:W-:Y:S01]  /*9eb0*/  SEL R3, RZ, 0x1, P0 ;  /* 0x00000001ff037807 */ /* 0x000fe20000000000 */
[----:B------:R-:W-:Y:S01]  /*9ec0*/  UMOV UR36, UR61 ;  /* 0x0000003d00247c82 */ /* 0x000fe20008000000 */
[----:B---3--:R-:W-:Y:S02]  /*9ed0*/  SEL R2, RZ, 0x1, P1 ;  /* 0x00000001ff027807 */ /* 0x008fe40000800000 */
[----:B------:R-:W-:Y:S02]  /*9ee0*/  LOP3.LUT R88, R88, R3, RZ, 0x3c, !PT ;  /* 0x0000000358587212 */ /* 0x000fe400078e3cff */
[----:B------:R-:W-:Y:S01]  /*9ef0*/  LOP3.LUT R89, R89, R2, RZ, 0x3c, !PT ;  /* 0x0000000259597212 */ /* 0x000fe200078e3cff */
[----:B------:R-:W-:Y:S01]  /*9f00*/  UIADD3 UR20, UPT, UPT, UR38, UR4, URZ ;  /* 0x0000000426147290 */ /* 0x000fe2000fffe0ff */
[----:B------:R-:W-:Y:S02]  /*9f10*/  SEL R86, R86, RZ, P0 ;  /* 0x000000ff56567207 */ /* 0x000fe40000000000 */
[----:B------:R-:W-:Y:S01]  /*9f20*/  SEL R36, R0, RZ, P1 ;  /* 0x000000ff00247207 */ /* 0x000fe20000800000 */
[----:B------:R-:W-:Y:S08]  /*9f30*/  BRA.U UP0, `(.L_x_146) ;  /* 0xffffffbd00907547 */ /* 0x000ff0000b83ffff */
[----:B------:R-:W-:-:S13]  /*9f40*/  R2UR UR4, R83 ;  /* 0x00000000530472ca */ /* 0x000fda00000e0000 */
[----:B------:R-:W-:-:S09]  /*9f50*/  UISETP.NE.AND UP0, UPT, UR4, URZ, UPT ;  /* 0x000000ff0400728c */ /* 0x000fd2000bf05270 */
[----:B------:R-:W-:Y:S05]  /*9f60*/  BRA.U !UP0, `(.L_x_147) ;  /* 0x0000000108487547 */ /* 0x000fea000b800000 */
[----:B------:R-:W3:Y:S02]  /*9f70*/  LDCU.64 UR4, c[0x0][0x890] ;  /* 0x00011200ff0477ac */ /* 0x000ee40008000a00 */
[----:B---3--:R-:W-:-:S04]  /*9f80*/  UISETP.NE.U32.AND UP0, UPT, UR4, URZ, UPT ;  /* 0x000000ff0400728c */ /* 0x008fc8000bf05070 */
[----:B------:R-:W-:-:S09]  /*9f90*/  UISETP.NE.AND.EX UP0, UPT, UR5, URZ, UPT, UP0 ;  /* 0x000000ff0500728c */ /* 0x000fd2000bf05300 */
[----:B------:R-:W-:Y:S05]  /*9fa0*/  BRA.U UP0, `(.L_x_148) ;  /* 0x00000001000c7547 */ /* 0x000fea000b800000 */
[----:B------:R-:W-:-:S13]  /*9fb0*/  FSETP.NEU.AND P0, PT, R41, RZ, PT ;  /* 0x000000ff2900720b */ /* 0x000fda0003f0d000 */
[----:B------:R-:W-:Y:S05]  /*9fc0*/  @!P0 EXIT ;  /* 0x000000000000894d */ /* 0x000fea0003800000 */
[----:B------:R-:W-:Y:S05]  /*9fd0*/  BRA `(.L_x_147) ;  /* 0x00000000002c7947 */ /* 0x000fea0003800000 */
.L_x_148:
[----:B------:R-:W-:Y:S01]  /*9fe0*/  ISETP.NE.AND P0, PT, R85, RZ, PT ;  /* 0x000000ff5500720c */ /* 0x000fe20003f05270 */
[----:B------:R-:W-:-:S12]  /*9ff0*/  BSSY.RECONVERGENT B0, `(.L_x_147) ;  /* 0x0000009000007945 */ /* 0x000fd80003800200 */
[----:B------:R-:W-:Y:S05]  /*a000*/  @P0 BRA `(.L_x_149) ;  /* 0x0000000000140947 */ /* 0x000fea0003800000 */
[----:B------:R-:W3:Y:S02]  /*a010*/  LDCU.64 UR4, c[0x0][0x888] ;  /* 0x00011100ff0477ac */ /* 0x000ee40008000a00 */
[----:B---3--:R-:W-:-:S04]  /*a020*/  ISETP.NE.U32.AND P0, PT, RZ, UR4, PT ;  /* 0x00000004ff007c0c */ /* 0x008fc8000bf05070 */
[----:B------:R-:W-:-:S13]  /*a030*/  ISETP.NE.AND.EX P0, PT, RZ, UR5, PT, P0 ;  /* 0x00000005ff007c0c */ /* 0x000fda000bf05300 */
[----:B------:R-:W-:Y:S05]  /*a040*/  @!P0 EXIT ;  /* 0x000000000000894d */ /* 0x000fea0003800000 */
[----:B------:R-:W-:Y:S05]  /*a050*/  BRA `(.L_x_150) ;  /* 0x0000000000087947 */ /* 0x000fea0003800000 */
.L_x_149:
[----:B------:R-:W-:-:S13]  /*a060*/  FSETP.NEU.AND P0, PT, R41, RZ, PT ;  /* 0x000000ff2900720b */ /* 0x000fda0003f0d000 */
[----:B------:R-:W-:Y:S05]  /*a070*/  @!P0 EXIT ;  /* 0x000000000000894d */ /* 0x000fea0003800000 */
.L_x_150:
[----:B------:R-:W-:Y:S05]  /*a080*/  BSYNC.RECONVERGENT B0 ;  /* 0x0000000000007941 */ /* 0x000fea0003800200 */
.L_x_147:
[----:B------:R-:W-:Y:S01]  /*a090*/  ULEA UR4, UR46, UR43, 0x3 ;  /* 0x0000002b2e047291 */ /* 0x000fe2000f8e18ff */
[----:B------:R-:W-:-:S04]  /*a0a0*/  DEPBAR.LE SB0, 0x0 ;  /* 0x000080000000791a */ /* 0x000fc80000000000 */
[----:B------:R-:W-:-:S04]  /*a0b0*/  UIADD3 UR4, UPT, UPT, UR4, 0x60, URZ ;  /* 0x0000006004047890 */ /* 0x000fc8000fffe0ff */
[----:B------:R-:W-:-:S09]  /*a0c0*/  UPRMT UR4, UR47, 0x654, UR4 ;  /* 0x000006542f047896 */ /* 0x000fd20008000004 */
[----:B------:R-:W-:Y:S01]  /*a0d0*/  SYNCS.ARRIVE.TRANS64.RED.A1T0 RZ, [UR4], RZ ;  /* 0x000000ffffff79a7 */ /* 0x000fe20008100404 */
[----:B------:R-:W-:Y:S05]  /*a0e0*/  EXIT ;  /* 0x000000000000794d */ /* 0x000fea0003800000 */
.L_x_24:
[----:B--2---:R2:W3:Y:S02]  /*a0f0*/  SYNCS.PHASECHK.TRANS64.TRYWAIT P0, [R3+URZ+0x100], R2 ;  /* 0x00010002030075a7 */ /* 0x0044e400080011ff */
[----:B---3--:R-:W-:Y:S05]  /*a100*/  @!P0 NANOSLEEP.SYNCS 0x989680 ;  /* 0x009896800000895d */ /* 0x008fea0003900000 */
[----:B------:R-:W3:Y:S02]  /*a110*/  @!P0 SYNCS.PHASECHK.TRANS64 P0, [R3+URZ+0x100], R2 ;  /* 0x00010002030085a7 */ /* 0x000ee400080010ff */
[----:B---3--:R-:W-:Y:S05]  /*a120*/  @!P0 BRA `(.L_x_24) ;  /* 0xfffffffc00f08947 */ /* 0x008fea000383ffff */
[----:B------:R-:W-:Y:S05]  /*a130*/  BRA `(.L_x_151) ;  /* 0xffffff7800447947 */ /* 0x000fea000383ffff */
.L_x_27:
[----:B-1----:R-:W-:-:S07]  /*a140*/  MOV R0, UR33 ;  /* 0x0000002100007c02 */ /* 0x002fce0008000f00 */
.L_x_152:
[----:B-1----:R1:W2:Y:S02]  /*a150*/  SYNCS.PHASECHK.TRANS64.TRYWAIT P0, [R0+URZ+0x20], R3 ;  /* 0x00002003000075a7 */ /* 0x0022a400080011ff */
[----:B--2---:R-:W-:Y:S05]  /*a160*/  @!P0 NANOSLEEP.SYNCS 0x989680 ;  /* 0x009896800000895d */ /* 0x004fea0003900000 */
[----:B------:R-:W2:Y:S02]  /*a170*/  @!P0 SYNCS.PHASECHK.TRANS64 P0, [R0+URZ+0x20], R3 ;  /* 0x00002003000085a7 */ /* 0x000ea400080010ff */
[----:B--2---:R-:W-:Y:S05]  /*a180*/  @!P0 BRA `(.L_x_152) ;  /* 0xfffffffc00f08947 */ /* 0x004fea000383ffff */
[----:B------:R-:W-:Y:S05]  /*a190*/  BRA `(.L_x_26) ;  /* 0xffffff78009c7947 */ /* 0x000fea000383ffff */
.L_x_34:
[----:B-1----:R-:W-:-:S07]  /*a1a0*/  MOV R0, UR7 ;  /* 0x0000000700007c02 */ /* 0x002fce0008000f00 */
.L_x_153:
[----:B-1----:R1:W2:Y:S02]  /*a1b0*/  SYNCS.PHASECHK.TRANS64.TRYWAIT P0, [R0+URZ+0x20], R3 ;  /* 0x00002003000075a7 */ /* 0x0022a400080011ff */
[----:B--2---:R-:W-:Y:S05]  /*a1c0*/  @!P0 NANOSLEEP.SYNCS 0x989680 ;  /* 0x009896800000895d */ /* 0x004fea0003900000 */
[----:B------:R-:W2:Y:S02]  /*a1d0*/  @!P0 SYNCS.PHASECHK.TRANS64 P0, [R0+URZ+0x20], R3 ;  /* 0x00002003000085a7 */ /* 0x000ea400080010ff */
[----:B--2---:R-:W-:Y:S05]  /*a1e0*/  @!P0 BRA `(.L_x_153) ;  /* 0xfffffffc00f08947 */ /* 0x004fea000383ffff */
[----:B------:R-:W-:Y:S05]  /*a1f0*/  BRA `(.L_x_33) ;  /* 0xffffff7c00907947 */ /* 0x000fea000383ffff */
.L_x_41:
[----:B-1----:R1:W2:Y:S02]  /*a200*/  SYNCS.PHASECHK.TRANS64.TRYWAIT P0, [R3+URZ+0x90], R0 ;  /* 0x00009000030075a7 */ /* 0x0022a400080011ff */
[----:B--2---:R-:W-:Y:S05]  /*a210*/  @!P0 NANOSLEEP.SYNCS 0x989680 ;  /* 0x009896800000895d */ /* 0x004fea0003900000 */
[----:B------:R-:W2:Y:S02]  /*a220*/  @!P0 SYNCS.PHASECHK.TRANS64 P0, [R3+URZ+0x90], R0 ;  /* 0x00009000030085a7 */ /* 0x000ea400080010ff */
[----:B--2---:R-:W-:Y:S05]  /*a230*/  @!P0 BRA `(.L_x_41) ;  /* 0xfffffffc00f08947 */ /* 0x004fea000383ffff */
[----:B------:R-:W-:Y:S05]  /*a240*/  BRA `(.L_x_154) ;  /* 0xffffff8000787947 */ /* 0x000fea000383ffff */
.L_x_45:
[----:B-1----:R-:W-:-:S07]  /*a250*/  MOV R0, UR4 ;  /* 0x0000000400007c02 */ /* 0x002fce0008000f00 */
.L_x_155:
[----:B-1----:R1:W2:Y:S02]  /*a260*/  SYNCS.PHASECHK.TRANS64.TRYWAIT P0, [R0+URZ], R3 ;  /* 0x00000003000075a7 */ /* 0x0022a400080011ff */
[----:B--2---:R-:W-:Y:S05]  /*a270*/  @!P0 NANOSLEEP.SYNCS 0x989680 ;  /* 0x009896800000895d */ /* 0x004fea0003900000 */
[----:B------:R-:W2:Y:S02]  /*a280*/  @!P0 SYNCS.PHASECHK.TRANS64 P0, [R0+URZ], R3 ;  /* 0x00000003000085a7 */ /* 0x000ea400080010ff */
[----:B--2---:R-:W-:Y:S05]  /*a290*/  @!P0 BRA `(.L_x_155) ;  /* 0xfffffffc00f08947 */ /* 0x004fea000383ffff */
[----:B------:R-:W-:Y:S05]  /*a2a0*/  BRA `(.L_x_156) ;  /* 0xffffff8800207947 */ /* 0x000fea000383ffff */
.L_x_46:
[----:B------:R-:W-:-:S07]  /*a2b0*/  MOV R0, UR5 ;  /* 0x0000000500007c02 */ /* 0x000fce0008000f00 */
.L_x_157:
[----:B-1----:R1:W2:Y:S02]  /*a2c0*/  SYNCS.PHASECHK.TRANS64.TRYWAIT P0, [R0+URZ], R3 ;  /* 0x00000003000075a7 */ /* 0x0022a400080011ff */
[----:B--2---:R-:W-:Y:S05]  /*a2d0*/  @!P0 NANOSLEEP.SYNCS 0x989680 ;  /* 0x009896800000895d */ /* 0x004fea0003900000 */
[----:B------:R-:W2:Y:S02]  /*a2e0*/  @!P0 SYNCS.PHASECHK.TRANS64 P0, [R0+URZ], R3 ;  /* 0x00000003000085a7 */ /* 0x000ea400080010ff */
[----:B--2---:R-:W-:Y:S05]  /*a2f0*/  @!P0 BRA `(.L_x_157) ;  /* 0xfffffffc00f08947 */ /* 0x004fea000383ffff */
[----:B------:R-:W-:Y:S05]  /*a300*/  BRA `(.L_x_158) ;  /* 0xffffff88002c7947 */ /* 0x000fea000383ffff */
.L_x_47:
[----:B------:R-:W-:-:S07]  /*a310*/  MOV R0, UR5 ;  /* 0x0000000500007c02 */ /* 0x000fce0008000f00 */
.L_x_159:
[----:B-1----:R1:W2:Y:S02]  /*a320*/  SYNCS.PHASECHK.TRANS64.TRYWAIT P0, [R0+URZ], R3 ;  /* 0x00000003000075a7 */ /* 0x0022a400080011ff */
[----:B--2---:R-:W-:Y:S05]  /*a330*/  @!P0 NANOSLEEP.SYNCS 0x989680 ;  /* 0x009896800000895d */ /* 0x004fea0003900000 */
[----:B------:R-:W2:Y:S02]  /*a340*/  @!P0 SYNCS.PHASECHK.TRANS64 P0, [R0+URZ], R3 ;  /* 0x00000003000085a7 */ /* 0x000ea400080010ff */
[----:B--2---:R-:W-:Y:S05]  /*a350*/  @!P0 BRA `(.L_x_159) ;  /* 0xfffffffc00f08947 */ /* 0x004fea000383ffff */
[----:B------:R-:W-:Y:S05]  /*a360*/  BRA `(.L_x_160) ;  /* 0xffffff8800387947 */ /* 0x000fea000383ffff */
.L_x_50:
[----:B-1----:R1:W2:Y:S02]  /*a370*/  SYNCS.PHASECHK.TRANS64.TRYWAIT P0, [R2+URZ+0xf0], R5 ;  /* 0x0000f005020075a7 */ /* 0x0022a400080011ff */
[----:B--2---:R-:W-:Y:S05]  /*a380*/  @!P0 NANOSLEEP.SYNCS 0x989680 ;  /* 0x009896800000895d */ /* 0x004fea0003900000 */
[----:B------:R-:W2:Y:S02]  /*a390*/  @!P0 SYNCS.PHASECHK.TRANS64 P0, [R2+URZ+0xf0], R5 ;  /* 0x0000f005020085a7 */ /* 0x000ea400080010ff */
[----:B--2---:R-:W-:Y:S05]  /*a3a0*/  @!P0 BRA `(.L_x_50) ;  /* 0xfffffffc00f08947 */ /* 0x004fea000383ffff */
[----:B------:R-:W-:Y:S05]  /*a3b0*/  BRA `(.L_x_161) ;  /* 0xffffff8800947947 */ /* 0x000fea000383ffff */
.L_x_51:
[----:B------:R-:W-:-:S07]  /*a3c0*/  MOV R2, UR4 ;  /* 0x0000000400027c02 */ /* 0x000fce0008000f00 */
.L_x_162:
[----:B-1----:R1:W2:Y:S02]  /*a3d0*/  SYNCS.PHASECHK.TRANS64.TRYWAIT P0, [R2+URZ+0xa0], R5 ;  /* 0x0000a005020075a7 */ /* 0x0022a400080011ff */
[----:B--2---:R-:W-:Y:S05]  /*a3e0*/  @!P0 NANOSLEEP.SYNCS 0x989680 ;  /* 0x009896800000895d */ /* 0x004fea0003900000 */
[----:B------:R-:W2:Y:S02]  /*a3f0*/  @!P0 SYNCS.PHASECHK.TRANS64 P0, [R2+URZ+0xa0], R5 ;  /* 0x0000a005020085a7 */ /* 0x000ea400080010ff */
[----:B--2---:R-:W-:Y:S05]  /*a400*/  @!P0 BRA `(.L_x_162) ;  /* 0xfffffffc00f08947 */ /* 0x004fea000383ffff */
[----:B------:R-:W-:Y:S05]  /*a410*/  BRA `(.L_x_163) ;  /* 0xffffff8800a47947 */ /* 0x000fea000383ffff */
.L_x_52:
[----:B-1----:R1:W2:Y:S02]  /*a420*/  SYNCS.PHASECHK.TRANS64.TRYWAIT P1, [R2+URZ+0x90], R5 ;  /* 0x00009005020075a7 */ /* 0x0022a400080211ff */
[----:B--2---:R-:W-:Y:S05]  /*a430*/  @!P1 NANOSLEEP.SYNCS 0x989680 ;  /* 0x009896800000995d */ /* 0x004fea0003900000 */
[----:B------:R-:W2:Y:S02]  /*a440*/  @!P1 SYNCS.PHASECHK.TRANS64 P1, [R2+URZ+0x90], R5 ;  /* 0x00009005020095a7 */ /* 0x000ea400080210ff */
[----:B--2---:R-:W-:Y:S05]  /*a450*/  @!P1 BRA `(.L_x_52) ;  /* 0xfffffffc00f09947 */ /* 0x004fea000383ffff */
[----:B------:R-:W-:Y:S05]  /*a460*/  BRA `(.L_x_164) ;  /* 0xffffff8800d47947 */ /* 0x000fea000383ffff */
.L_x_55:
[----:B------:R-:W-:-:S07]  /*a470*/  MOV R0, UR4 ;  /* 0x0000000400007c02 */ /* 0x000fce0008000f00 */
.L_x_165:
[----:B-1----:R1:W2:Y:S02]  /*a480*/  SYNCS.PHASECHK.TRANS64.TRYWAIT P0, [R0+URZ+0xa0], R3 ;  /* 0x0000a003000075a7 */ /* 0x0022a400080011ff */
[----:B--2---:R-:W-:Y:S05]  /*a490*/  @!P0 NANOSLEEP.SYNCS 0x989680 ;  /* 0x009896800000895d */ /* 0x004fea0003900000 */
[----:B------:R-:W2:Y:S02]  /*a4a0*/  @!P0 SYNCS.PHASECHK.TRANS64 P0, [R0+URZ+0xa0], R3 ;  /* 0x0000a003000085a7 */ /* 0x000ea400080010ff */
[----:B--2---:R-:W-:Y:S05]  /*a4b0*/  @!P0 BRA `(.L_x_165) ;  /* 0xfffffffc00f08947 */ /* 0x004fea000383ffff */
[----:B------:R-:W-:Y:S05]  /*a4c0*/  BRA `(.L_x_54) ;  /* 0xffffff8c00287947 */ /* 0x000fea000383ffff */
.L_x_64:
[----:B-1----:R-:W-:-:S04]  /*a4d0*/  MOV R0, UR5 ;  /* 0x0000000500007c02 */ /* 0x002fc80008000f00 */
[----:B------:R1:W2:Y:S03]  /*a4e0*/  SYNCS.PHASECHK.TRANS64.TRYWAIT P0, [R0+URZ+0x8], R7 ;  /* 0x00000807000075a7 */ /* 0x0002a600080011ff */
[----:B--2---:R-:W-:Y:S05]  /*a4f0*/  @!P0 NANOSLEEP.SYNCS 0x989680 ;  /* 0x009896800000895d */ /* 0x004fea0003900000 */
[----:B------:R-:W2:Y:S02]  /*a500*/  @!P0 SYNCS.PHASECHK.TRANS64 P0, [R0+URZ+0x8], R7 ;  /* 0x00000807000085a7 */ /* 0x000ea400080010ff */
[----:B--2---:R-:W-:Y:S05]  /*a510*/  @!P0 BRA `(.L_x_64) ;  /* 0xfffffffc00ec8947 */ /* 0x004fea000383ffff */
[----:B------:R-:W-:Y:S05]  /*a520*/  BRA `(.L_x_63) ;  /* 0xffffff8c00dc7947 */ /* 0x000fea000383ffff */
.L_x_66:
[----:B------:R-:W-:Y:S01]  /*a530*/  BSSY B0, `(.L_x_166) ;  /* 0x0000006000007945 */ /* 0x000fe20003800000 */
[----:B------:R-:W-:-:S07]  /*a540*/  MOV R15, 0xffffffff ;  /* 0xffffffff000f7802 */ /* 0x000fce0000000f00 */
[----:B-1---5:R-:W-:Y:S05]  /*a550*/  WARPSYNC.COLLECTIVE R15, `(.L_x_167) ;  /* 0x000000000f0c7348 */ /* 0x022fea0003c00000 */
[----:B------:R-:W-:Y:S02]  /*a560*/  ELECT P6, UR79, PT ;  /* 0x00000000004f782f */ /* 0x000fe400038c0000 */
[----:B------:R-:W-:Y:S01]  /*a570*/  MOV R14, UR79 ;  /* 0x0000004f000e7c02 */ /* 0x000fe20008000f00 */
[----:B-1---5:R-:W-:Y:S10]  /*a580*/  ENDCOLLECTIVE ;  /* 0x000000000000791b */ /* 0x022ff40003800000 */
.L_x_167:
[----:B------:R-:W-:Y:S05]  /*a590*/  BSYNC B0 ;  /* 0x0000000000007941 */ /* 0x000fea0003800000 */
.L_x_166:
[----:B------:R-:W-:Y:S01]  /*a5a0*/  PLOP3.LUT P0, PT, P6, PT, PT, 0x80, 0x8 ;  /* 0x000000000008781c */ /* 0x000fe2000370f070 */
[----:B------:R-:W-:-:S12]  /*a5b0*/  BRA `(.L_x_168) ;  /* 0xffffff9000087947 */ /* 0x000fd8000383ffff */
.L_x_68:
[----:B-1----:R-:W-:-:S04]  /*a5c0*/  MOV R0, UR5 ;  /* 0x0000000500007c02 */ /* 0x002fc80008000f00 */
[----:B------:R1:W2:Y:S03]  /*a5d0*/  SYNCS.PHASECHK.TRANS64.TRYWAIT P0, [R0+URZ+0x8], R5 ;  /* 0x00000805000075a7 */ /* 0x0002a600080011ff */
[----:B--2---:R-:W-:Y:S05]  /*a5e0*/  @!P0 NANOSLEEP.SYNCS 0x989680 ;  /* 0x009896800000895d */ /* 0x004fea0003900000 */
[----:B------:R-:W2:Y:S02]  /*a5f0*/  @!P0 SYNCS.PHASECHK.TRANS64 P0, [R0+URZ+0x8], R5 ;  /* 0x00000805000085a7 */ /* 0x000ea400080010ff */
[----:B--2---:R-:W-:Y:S05]  /*a600*/  @!P0 BRA `(.L_x_68) ;  /* 0xfffffffc00ec8947 */ /* 0x004fea000383ffff */
[----:B------:R-:W-:Y:S05]  /*a610*/  BRA `(.L_x_67) ;  /* 0xffffff90000c7947 */ /* 0x000fea000383ffff */
.L_x_69:
[----:B-1----:R1:W2:Y:S02]  /*a620*/  SYNCS.PHASECHK.TRANS64.TRYWAIT P0, [R0+URZ+0x90], R5 ;  /* 0x00009005000075a7 */ /* 0x0022a400080011ff */
[----:B--2---:R-:W-:Y:S05]  /*a630*/  @!P0 NANOSLEEP.SYNCS 0x989680 ;  /* 0x009896800000895d */ /* 0x004fea0003900000 */
[----:B------:R-:W2:Y:S02]  /*a640*/  @!P0 SYNCS.PHASECHK.TRANS64 P0, [R0+URZ+0x90], R5 ;  /* 0x00009005000085a7 */ /* 0x000ea400080010ff */
[----:B--2---:R-:W-:Y:S05]  /*a650*/  @!P0 BRA `(.L_x_69) ;  /* 0xfffffffc00f08947 */ /* 0x004fea000383ffff */
[----:B------:R-:W-:Y:S05]  /*a660*/  BRA `(.L_x_169) ;  /* 0xffffff9400187947 */ /* 0x000fea000383ffff */
.L_x_71:
[----:B------:R-:W-:-:S07]  /*a670*/  MOV R0, UR46 ;  /* 0x0000002e00007c02 */ /* 0x000fce0008000f00 */
.L_x_170:
[----:B-1----:R1:W2:Y:S02]  /*a680*/  SYNCS.PHASECHK.TRANS64.TRYWAIT P0, [R0+URZ+0xd0], R5 ;  /* 0x0000d005000075a7 */ /* 0x0022a400080011ff */
[----:B--2---:R-:W-:Y:S05]  /*a690*/  @!P0 NANOSLEEP.SYNCS 0x989680 ;  /* 0x009896800000895d */ /* 0x004fea0003900000 */
[----:B------:R-:W2:Y:S02]  /*a6a0*/  @!P0 SYNCS.PHASECHK.TRANS64 P0, [R0+URZ+0xd0], R5 ;  /* 0x0000d005000085a7 */ /* 0x000ea400080010ff */
[----:B--2---:R-:W-:Y:S05]  /*a6b0*/  @!P0 BRA `(.L_x_170) ;  /* 0xfffffffc00f08947 */ /* 0x004fea000383ffff */
[----:B------:R-:W-:Y:S05]  /*a6c0*/  BRA `(.L_x_171) ;  /* 0xffffff9400647947 */ /* 0x000fea000383ffff */
.L_x_74:
[----:B------:R-:W-:Y:S07]  /*a6d0*/  MOV R0, UR7 ;  /* 0x0000000700007c02 */ /* 0x000fee0008000f00 */
.L_x_172:
[----:B-1----:R1:W2:Y:S02]  /*a6e0*/  SYNCS.PHASECHK.TRANS64.TRYWAIT P0, [R0+URZ], R5 ;  /* 0x00000005000075a7 */ /* 0x0022a400080011ff */
[----:B--2---:R-:W-:Y:S05]  /*a6f0*/  @!P0 NANOSLEEP.SYNCS 0x989680 ;  /* 0x009896800000895d */ /* 0x004fea0003900000 */
[----:B------:R-:W2:Y:S02]  /*a700*/  @!P0 SYNCS.PHASECHK.TRANS64 P0, [R0+URZ], R5 ;  /* 0x00000005000085a7 */ /* 0x000ea400080010ff */
[----:B--2---:R-:W-:Y:S05]  /*a710*/  @!P0 BRA `(.L_x_172) ;  /* 0xfffffffc00f08947 */ /* 0x004fea000383ffff */
[----:B------:R-:W-:Y:S05]  /*a720*/  BRA `(.L_x_73) ;  /* 0xffffff9400787947 */ /* 0x000fea000383ffff */
.L_x_78:
[----:B-1----:R-:W-:-:S07]  /*a730*/  MOV R0, UR4 ;  /* 0x0000000400007c02 */ /* 0x002fce0008000f00 */
.L_x_173:
[----:B-1----:R1:W2:Y:S02]  /*a740*/  SYNCS.PHASECHK.TRANS64.TRYWAIT P0, [R0+URZ], R3 ;  /* 0x00000003000075a7 */ /* 0x0022a400080011ff */
[----:B--2---:R-:W-:Y:S05]  /*a750*/  @!P0 NANOSLEEP.SYNCS 0x989680 ;  /* 0x009896800000895d */ /* 0x004fea0003900000 */
[----:B------:R-:W2:Y:S02]  /*a760*/  @!P0 SYNCS.PHASECHK.TRANS64 P0, [R0+URZ], R3 ;  /* 0x00000003000085a7 */ /* 0x000ea400080010ff */
[----:B--2---:R-:W-:Y:S05]  /*a770*/  @!P0 BRA `(.L_x_173) ;  /* 0xfffffffc00f08947 */ /* 0x004fea000383ffff */
[----:B------:R-:W-:Y:S05]  /*a780*/  BRA `(.L_x_174) ;  /* 0xffffff9800bc7947 */ /* 0x000fea000383ffff */
.L_x_79:
[----:B------:R-:W-:-:S07]  /*a790*/  MOV R0, UR5 ;  /* 0x0000000500007c02 */ /* 0x000fce0008000f00 */
.L_x_175:
[----:B-1----:R1:W2:Y:S02]  /*a7a0*/  SYNCS.PHASECHK.TRANS64.TRYWAIT P0, [R0+URZ], R3 ;  /* 0x00000003000075a7 */ /* 0x0022a400080011ff */
[----:B--2---:R-:W-:Y:S05]  /*a7b0*/  @!P0 NANOSLEEP.SYNCS 0x989680 ;  /* 0x009896800000895d */ /* 0x004fea0003900000 */
[----:B------:R-:W2:Y:S02]  /*a7c0*/  @!P0 SYNCS.PHASECHK.TRANS64 P0, [R0+URZ], R3 ;  /* 0x00000003000085a7 */ /* 0x000ea400080010ff */
[----:B--2---:R-:W-:Y:S05]  /*a7d0*/  @!P0 BRA `(.L_x_175) ;  /* 0xfffffffc00f08947 */ /* 0x004fea000383ffff */
[----:B------:R-:W-:Y:S05]  /*a7e0*/  BRA `(.L_x_176) ;  /* 0xffffff9800c87947 */ /* 0x000fea000383ffff */
.L_x_80:
[----:B------:R-:W-:-:S07]  /*a7f0*/  MOV R0, UR5 ;  /* 0x0000000500007c02 */ /* 0x000fce0008000f00 */
.L_x_177:
[----:B-1----:R1:W2:Y:S02]  /*a800*/  SYNCS.PHASECHK.TRANS64.TRYWAIT P0, [R0+URZ], R3 ;  /* 0x00000003000075a7 */ /* 0x0022a400080011ff */
[----:B--2---:R-:W-:Y:S05]  /*a810*/  @!P0 NANOSLEEP.SYNCS 0x989680 ;  /* 0x009896800000895d */ /* 0x004fea0003900000 */
[----:B------:R-:W2:Y:S02]  /*a820*/  @!P0 SYNCS.PHASECHK.TRANS64 P0, [R0+URZ], R3 ;  /* 0x00000003000085a7 */ /* 0x000ea400080010ff */
[----:B--2---:R-:W-:Y:S05]  /*a830*/  @!P0 BRA `(.L_x_177) ;  /* 0xfffffffc00f08947 */ /* 0x004fea000383ffff */
[----:B------:R-:W-:Y:S05]  /*a840*/  BRA `(.L_x_178) ;  /* 0xffffff9800d47947 */ /* 0x000fea000383ffff */
.L_x_83:
[----:B------:R-:W-:-:S07]  /*a850*/  MOV R0, UR41 ;  /* 0x0000002900007c02 */ /* 0x000fce0008000f00 */
.L_x_179:
[----:B-1----:R1:W2:Y:S02]  /*a860*/  SYNCS.PHASECHK.TRANS64.TRYWAIT P1, [R0+URZ+0x110], R3 ;  /* 0x00011003000075a7 */ /* 0x0022a400080211ff */
[----:B--2---:R-:W-:Y:S05]  /*a870*/  @!P1 NANOSLEEP.SYNCS 0x989680 ;  /* 0x009896800000995d */ /* 0x004fea0003900000 */
[----:B------:R-:W2:Y:S02]  /*a880*/  @!P1 SYNCS.PHASECHK.TRANS64 P1, [R0+URZ+0x110], R3 ;  /* 0x00011003000095a7 */ /* 0x000ea400080210ff */
[----:B--2---:R-:W-:Y:S05]  /*a890*/  @!P1 BRA `(.L_x_179) ;  /* 0xfffffffc00f09947 */ /* 0x004fea000383ffff */
[----:B------:R-:W-:Y:S05]  /*a8a0*/  BRA `(.L_x_180) ;  /* 0xffffff9c00207947 */ /* 0x000fea000383ffff */
.L_x_88:
[----:B--2---:R2:W3:Y:S02]  /*a8b0*/  SYNCS.PHASECHK.TRANS64.TRYWAIT P0, [R12+URZ+0x90], R9 ;  /* 0x000090090c0075a7 */ /* 0x0044e400080011ff */
[----:B---3--:R-:W-:Y:S05]  /*a8c0*/  @!P0 NANOSLEEP.SYNCS 0x989680 ;  /* 0x009896800000895d */ /* 0x008fea0003900000 */
[----:B------:R-:W3:Y:S02]  /*a8d0*/  @!P0 SYNCS.PHASECHK.TRANS64 P0, [R12+URZ+0x90], R9 ;  /* 0x000090090c0085a7 */ /* 0x000ee400080010ff */
[----:B---3--:R-:W-:Y:S05]  /*a8e0*/  @!P0 BRA `(.L_x_88) ;  /* 0xfffffffc00f08947 */ /* 0x008fea000383ffff */
[----:B------:R-:W-:Y:S05]  /*a8f0*/  BRA `(.L_x_181) ;  /* 0xffffffa000487947 */ /* 0x000fea000383ffff */
.L_x_91:
[----:B------:R-:W-:Y:S07]  /*a900*/  MOV R0, UR21 ;  /* 0x0000001500007c02 */ /* 0x000fee0008000f00 */
.L_x_182:
[----:B--2---:R2:W3:Y:S02]  /*a910*/  SYNCS.PHASECHK.TRANS64.TRYWAIT P2, [R0+URZ+0x88], R11 ;  /* 0x0000880b000075a7 */ /* 0x0044e400080411ff */
[----:B---3--:R-:W-:Y:S05]  /*a920*/  @!P2 NANOSLEEP.SYNCS 0x989680 ;  /* 0x009896800000a95d */ /* 0x008fea0003900000 */
[----:B------:R-:W3:Y:S02]  /*a930*/  @!P2 SYNCS.PHASECHK.TRANS64 P2, [R0+URZ+0x88], R11 ;  /* 0x0000880b0000a5a7 */ /* 0x000ee400080410ff */
[----:B---3--:R-:W-:Y:S05]  /*a940*/  @!P2 BRA `(.L_x_182) ;  /* 0xfffffffc00f0a947 */ /* 0x008fea000383ffff */
[----:B------:R-:W-:Y:S05]  /*a950*/  BRA `(.L_x_90) ;  /* 0xffffffa400b07947 */ /* 0x000fea000383ffff */
.L_x_94:
[----:B--2---:R-:W-:Y:S07]  /*a960*/  MOV R0, UR21 ;  /* 0x0000001500007c02 */ /* 0x004fee0008000f00 */
.L_x_183:
[----:B--2---:R2:W3:Y:S02]  /*a970*/  SYNCS.PHASECHK.TRANS64.TRYWAIT P0, [R0+URZ+0x60], R9 ;  /* 0x00006009000075a7 */ /* 0x0044e400080011ff */
[----:B---3--:R-:W-:Y:S05]  /*a980*/  @!P0 NANOSLEEP.SYNCS 0x989680 ;  /* 0x009896800000895d */ /* 0x008fea0003900000 */
[----:B------:R-:W3:Y:S02]  /*a990*/  @!P0 SYNCS.PHASECHK.TRANS64 P0, [R0+URZ+0x60], R9 ;  /* 0x00006009000085a7 */ /* 0x000ee400080010ff */
[----:B---3--:R-:W-:Y:S05]  /*a9a0*/  @!P0 BRA `(.L_x_183) ;  /* 0xfffffffc00f08947 */ /* 0x008fea000383ffff */
[----:B------:R-:W-:Y:S05]  /*a9b0*/  BRA `(.L_x_184) ;  /* 0xffffffa8000c7947 */ /* 0x000fea000383ffff */
.L_x_95:
[----:B------:R-:W-:Y:S07]  /*a9c0*/  MOV R0, UR21 ;  /* 0x0000001500007c02 */ /* 0x000fee0008000f00 */
.L_x_185:
[----:B--2---:R2:W3:Y:S02]  /*a9d0*/  SYNCS.PHASECHK.TRANS64.TRYWAIT P0, [R0+URZ+0x68], R9 ;  /* 0x00006809000075a7 */ /* 0x0044e400080011ff */
[----:B---3--:R-:W-:Y:S05]  /*a9e0*/  @!P0 NANOSLEEP.SYNCS 0x989680 ;  /* 0x009896800000895d */ /* 0x008fea0003900000 */
[----:B------:R-:W3:Y:S02]  /*a9f0*/  @!P0 SYNCS.PHASECHK.TRANS64 P0, [R0+URZ+0x68], R9 ;  /* 0x00006809000085a7 */ /* 0x000ee400080010ff */
[----:B---3--:R-:W-:Y:S05]  /*aa00*/  @!P0 BRA `(.L_x_185) ;  /* 0xfffffffc00f08947 */ /* 0x008fea000383ffff */
[----:B------:R-:W-:Y:S05]  /*aa10*/  BRA `(.L_x_186) ;  /* 0xffffffa800687947 */ /* 0x000fea000383ffff */
.L_x_96:
[----:B------:R-:W-:Y:S07]  /*aa20*/  MOV R0, UR21 ;  /* 0x0000001500007c02 */ /* 0x000fee0008000f00 */
.L_x_187:
[----:B--2---:R2:W3:Y:S02]  /*aa30*/  SYNCS.PHASECHK.TRANS64.TRYWAIT P0, [R0+URZ+0x70], R9 ;  /* 0x00007009000075a7 */ /* 0x0044e400080011ff */
[----:B---3--:R-:W-:Y:S05]  /*aa40*/  @!P0 NANOSLEEP.SYNCS 0x989680 ;  /* 0x009896800000895d */ /* 0x008fea0003900000 */
[----:B------:R-:W3:Y:S02]  /*aa50*/  @!P0 SYNCS.PHASECHK.TRANS64 P0, [R0+URZ+0x70], R9 ;  /* 0x00007009000085a7 */ /* 0x000ee400080010ff */
[----:B---3--:R-:W-:Y:S05]  /*aa60*/  @!P0 BRA `(.L_x_187) ;  /* 0xfffffffc00f08947 */ /* 0x008fea000383ffff */
[----:B------:R-:W-:Y:S05]  /*aa70*/  BRA `(.L_x_188) ;  /* 0xffffffa800c47947 */ /* 0x000fea000383ffff */
.L_x_97:
[----:B------:R-:W-:Y:S07]  /*aa80*/  MOV R0, UR21 ;  /* 0x0000001500007c02 */ /* 0x000fee0008000f00 */
.L_x_189:
[----:B--2---:R2:W3:Y:S02]  /*aa90*/  SYNCS.PHASECHK.TRANS64.TRYWAIT P0, [R0+URZ+0x78], R9 ;  /* 0x00007809000075a7 */ /* 0x0044e400080011ff */
[----:B---3--:R-:W-:Y:S05]  /*aaa0*/  @!P0 NANOSLEEP.SYNCS 0x989680 ;  /* 0x009896800000895d */ /* 0x008fea0003900000 */
[----:B------:R-:W3:Y:S02]  /*aab0*/  @!P0 SYNCS.PHASECHK.TRANS64 P0, [R0+URZ+0x78], R9 ;  /* 0x00007809000085a7 */ /* 0x000ee400080010ff */
[----:B---3--:R-:W-:Y:S05]  /*aac0*/  @!P0 BRA `(.L_x_189) ;  /* 0xfffffffc00f08947 */ /* 0x008fea000383ffff */
[----:B------:R-:W-:Y:S05]  /*aad0*/  BRA `(.L_x_190) ;  /* 0xffffffac00207947 */ /* 0x000fea000383ffff */
.L_x_99:
[----:B------:R-:W-:-:S07]  /*aae0*/  MOV R0, UR21 ;  /* 0x0000001500007c02 */ /* 0x000fce0008000f00 */
.L_x_191:
[----:B--2---:R2:W4:Y:S02]  /*aaf0*/  SYNCS.PHASECHK.TRANS64.TRYWAIT P0, [R0+URZ+0x60], R3 ;  /* 0x00006003000075a7 */ /* 0x00452400080011ff */
[----:B----4-:R-:W-:Y:S05]  /*ab00*/  @!P0 NANOSLEEP.SYNCS 0x989680 ;  /* 0x009896800000895d */ /* 0x010fea0003900000 */
[----:B------:R-:W4:Y:S02]  /*ab10*/  @!P0 SYNCS.PHASECHK.TRANS64 P0, [R0+URZ+0x60], R3 ;  /* 0x00006003000085a7 */ /* 0x000f2400080010ff */
[----:B----4-:R-:W-:Y:S05]  /*ab20*/  @!P0 BRA `(.L_x_191) ;  /* 0xfffffffc00f08947 */ /* 0x010fea000383ffff */
[----:B------:R-:W-:Y:S05]  /*ab30*/  BRA `(.L_x_192) ;  /* 0xffffffac00ac7947 */ /* 0x000fea000383ffff */
.L_x_100:
[----:B--2---:R-:W-:-:S07]  /*ab40*/  MOV R0, UR21 ;  /* 0x0000001500007c02 */ /* 0x004fce0008000f00 */
.L_x_193:
[----:B--2---:R2:W4:Y:S02]  /*ab50*/  SYNCS.PHASECHK.TRANS64.TRYWAIT P0, [R0+URZ+0x68], R3 ;  /* 0x00006803000075a7 */ /* 0x00452400080011ff */
[----:B----4-:R-:W-:Y:S05]  /*ab60*/  @!P0 NANOSLEEP.SYNCS 0x989680 ;  /* 0x009896800000895d */ /* 0x010fea0003900000 */
[----:B------:R-:W4:Y:S02]  /*ab70*/  @!P0 SYNCS.PHASECHK.TRANS64 P0, [R0+URZ+0x68], R3 ;  /* 0x00006803000085a7 */ /* 0x000f2400080010ff */
[----:B----4-:R-:W-:Y:S05]  /*ab80*/  @!P0 BRA `(.L_x_193) ;  /* 0xfffffffc00f08947 */ /* 0x010fea000383ffff */
[----:B------:R-:W-:Y:S05]  /*ab90*/  BRA `(.L_x_194) ;  /* 0xffffffac009c7947 */ /* 0x000fea000383ffff */
.L_x_101:
[----:B--2---:R-:W-:-:S07]  /*aba0*/  MOV R0, UR21 ;  /* 0x0000001500007c02 */ /* 0x004fce0008000f00 */
.L_x_195:
[----:B--2---:R2:W4:Y:S02]  /*abb0*/  SYNCS.PHASECHK.TRANS64.TRYWAIT P0, [R0+URZ+0x70], R3 ;  /* 0x00007003000075a7 */ /* 0x00452400080011ff */
[----:B----4-:R-:W-:Y:S05]  /*abc0*/  @!P0 NANOSLEEP.SYNCS 0x989680 ;  /* 0x009896800000895d */ /* 0x010fea0003900000 */
[----:B------:R-:W4:Y:S02]  /*abd0*/  @!P0 SYNCS.PHASECHK.TRANS64 P0, [R0+URZ+0x70], R3 ;  /* 0x00007003000085a7 */ /* 0x000f2400080010ff */
[----:B----4-:R-:W-:Y:S05]  /*abe0*/  @!P0 BRA `(.L_x_195) ;  /* 0xfffffffc00f08947 */ /* 0x010fea000383ffff */
[----:B------:R-:W-:Y:S05]  /*abf0*/  BRA `(.L_x_196) ;  /* 0xffffffac008c7947 */ /* 0x000fea000383ffff */
.L_x_103:
[----:B-1----:R1:W2:Y:S02]  /*ac00*/  SYNCS.PHASECHK.TRANS64.TRYWAIT P0, [R3+URZ+0x90], R0 ;  /* 0x00009000030075a7 */ /* 0x0022a400080011ff */
[----:B--2---:R-:W-:Y:S05]  /*ac10*/  @!P0 NANOSLEEP.SYNCS 0x989680 ;  /* 0x009896800000895d */ /* 0x004fea0003900000 */
[----:B------:R-:W2:Y:S02]  /*ac20*/  @!P0 SYNCS.PHASECHK.TRANS64 P0, [R3+URZ+0x90], R0 ;  /* 0x00009000030085a7 */ /* 0x000ea400080010ff */
[----:B--2---:R-:W-:Y:S05]  /*ac30*/  @!P0 BRA `(.L_x_103) ;  /* 0xfffffffc00f08947 */ /* 0x004fea000383ffff */
[----:B------:R-:W-:Y:S05]  /*ac40*/  BRA `(.L_x_197) ;  /* 0xffffffb000607947 */ /* 0x000fea000383ffff */
.L_x_114:
[----:B-1----:R-:W-:Y:S04]  /*ac50*/  MOV R2, UR43 ;  /* 0x0000002b00027c02 */ /* 0x002fe80008000f00 */
[----:B------:R1:W2:Y:S03]  /*ac60*/  SYNCS.PHASECHK.TRANS64.TRYWAIT P1, [R2+URZ+0x40], R3 ;  /* 0x00004003020075a7 */ /* 0x0002a600080211ff */
[----:B--2---:R-:W-:Y:S05]  /*ac70*/  @!P1 NANOSLEEP.SYNCS 0x989680 ;  /* 0x009896800000995d */ /* 0x004fea0003900000 */
[----:B------:R-:W2:Y:S02]  /*ac80*/  @!P1 SYNCS.PHASECHK.TRANS64 P1, [R2+URZ+0x40], R3 ;  /* 0x00004003020095a7 */ /* 0x000ea400080210ff */
[----:B--2---:R-:W-:Y:S05]  /*ac90*/  @!P1 BRA `(.L_x_114) ;  /* 0xfffffffc00ec9947 */ /* 0x004fea000383ffff */
[----:B------:R-:W-:Y:S05]  /*aca0*/  BRA `(.L_x_113) ;  /* 0xffffffbc00d07947 */ /* 0x000fea000383ffff */
.L_x_116:
[----:B-1----:R1:W4:Y:S02]  /*acb0*/  SYNCS.PHASECHK.TRANS64.TRYWAIT P0, [R99+URZ+0xb0], R0 ;  /* 0x0000b000630075a7 */ /* 0x00232400080011ff */
[----:B----4-:R-:W-:Y:S05]  /*acc0*/  @!P0 NANOSLEEP.SYNCS 0x989680 ;  /* 0x009896800000895d */ /* 0x010fea0003900000 */
[----:B------:R-:W4:Y:S02]  /*acd0*/  @!P0 SYNCS.PHASECHK.TRANS64 P0, [R99+URZ+0xb0], R0 ;  /* 0x0000b000630085a7 */ /* 0x000f2400080010ff */
[----:B----4-:R-:W-:Y:S05]  /*ace0*/  @!P0 BRA `(.L_x_116) ;  /* 0xfffffffc00f08947 */ /* 0x010fea000383ffff */
[----:B------:R-:W-:Y:S05]  /*acf0*/  BRA `(.L_x_115) ;  /* 0xffffffbc00f87947 */ /* 0x000fea000383ffff */
.L_x_125:
[----:B---3--:R3:W4:Y:S02]  /*ad00*/  SYNCS.PHASECHK.TRANS64.TRYWAIT P0, [R3+URZ+0x40], R0 ;  /* 0x00004000030075a7 */ /* 0x00872400080011ff */
[----:B----4-:R-:W-:Y:S05]  /*ad10*/  @!P0 NANOSLEEP.SYNCS 0x989680 ;  /* 0x009896800000895d */ /* 0x010fea0003900000 */
[----:B------:R-:W4:Y:S02]  /*ad20*/  @!P0 SYNCS.PHASECHK.TRANS64 P0, [R3+URZ+0x40], R0 ;  /* 0x00004000030085a7 */ /* 0x000f2400080010ff */
[----:B----4-:R-:W-:Y:S05]  /*ad30*/  @!P0 BRA `(.L_x_125) ;  /* 0xfffffffc00f08947 */ /* 0x010fea000383ffff */
[----:B------:R-:W-:Y:S05]  /*ad40*/  BRA `(.L_x_124) ;  /* 0xffffffc800e87947 */ /* 0x000fea000383ffff */
.L_x_133:
[----:B---3--:R3:W4:Y:S02]  /*ad50*/  SYNCS.PHASECHK.TRANS64.TRYWAIT P0, [R62+URZ+0x40], R5 ;  /* 0x000040053e0075a7 */ /* 0x00872400080011ff */
[----:B----4-:R-:W-:Y:S05]  /*ad60*/  @!P0 NANOSLEEP.SYNCS 0x989680 ;  /* 0x009896800000895d */ /* 0x010fea0003900000 */
[----:B------:R-:W4:Y:S02]  /*ad70*/  @!P0 SYNCS.PHASECHK.TRANS64 P0, [R62+URZ+0x40], R5 ;  /* 0x000040053e0085a7 */ /* 0x000f2400080010ff */
[----:B----4-:R-:W-:Y:S05]  /*ad80*/  @!P0 BRA `(.L_x_133) ;  /* 0xfffffffc00f08947 */ /* 0x010fea000383ffff */
[----:B------:R-:W-:Y:S05]  /*ad90*/  BRA `(.L_x_132) ;  /* 0xffffffd800007947 */ /* 0x000fea000383ffff */
.L_x_141:
[----:B---3--:R3:W4:Y:S02]  /*ada0*/  SYNCS.PHASECHK.TRANS64.TRYWAIT P0, [R62+URZ+0x40], R5 ;  /* 0x000040053e0075a7 */ /* 0x00872400080011ff */
[----:B----4-:R-:W-:Y:S05]  /*adb0*/  @!P0 NANOSLEEP.SYNCS 0x989680 ;  /* 0x009896800000895d */ /* 0x010fea0003900000 */
[----:B------:R-:W4:Y:S02]  /*adc0*/  @!P0 SYNCS.PHASECHK.TRANS64 P0, [R62+URZ+0x40], R5 ;  /* 0x000040053e0085a7 */ /* 0x000f2400080010ff */
[----:B----4-:R-:W-:Y:S05]  /*add0*/  @!P0 BRA `(.L_x_141) ;  /* 0xfffffffc00f08947 */ /* 0x010fea000383ffff */
[----:B------:R-:W-:Y:S05]  /*ade0*/  BRA `(.L_x_140) ;  /* 0xffffffe400187947 */ /* 0x000fea000383ffff */
        .weak           $__internal_0_$__cuda_sm10x_tcgen05_guardrail_trap_col_being_dealloced_not_returned_by_alloc
        .type           $__internal_0_$__cuda_sm10x_tcgen05_guardrail_trap_col_being_dealloced_not_returned_by_alloc,@function
        .size           $__internal_0_$__cuda_sm10x_tcgen05_guardrail_trap_col_being_dealloced_not_returned_by_alloc,($__internal_1_$__cuda_sm10x_tcgen05_guardrail_trap_phase_invalid_during_alloc - $__internal_0_$__cuda_sm10x_tcgen05_guardrail_trap_col_being_dealloced_not_returned_by_alloc)
$__internal_0_$__cuda_sm10x_tcgen05_guardrail_trap_col_being_dealloced_not_returned_by_alloc:
[----:B------:R-:W-:Y:S05]  /*adf0*/  BPT.TRAP 0x1 ;  /* 0x000000040000795c */ /* 0x000fea0000300000 */
[----:B------:R-:W-:-:S04]  /*ae00*/  HFMA2 R3, -RZ, RZ, 0, 0 ;  /* 0x00000000ff037431 */ /* 0x000fc800000001ff */
[----:B------:R-:W-:Y:S05]  /*ae10*/  RET.REL.NODEC R2 `(_ZN7cutlass13device_kernelINS_4gemm6kernel13GemmUniversalIN4cute5tupleIJiiiiEEENS1_10collective13CollectiveMmaINS1_35MainloopSm100TmaUmmaWarpSpecializedILi4ELi2ELi4ENS5_IJNS4_1CILi2EEESB_NSA_ILi1EEEEEEEENS5_IJNSA_ILi128EEENSA_ILi256EEESF_EEENS_10bfloat16_tENS5_IJlSC_lEEESI_SJ_NS4_8TiledMMAINS4_8MMA_AtomIJNS4_26SM100_MMA_F16BF16_2x1SM_SSISI_SI_fLi128ELi256ELNS4_4UMMA5MajorE0ELSO_0ELNSN_7ScaleInE0ELSP_0EEEEEENS4_6LayoutINS5_IJSC_SC_SC_EEENS5_IJNSA_ILi0EEESU_SU_EEEEENS5_IJNS4_10UnderscoreESX_SX_EEEEENS4_28SM100_TMA_2SM_LOAD_MULTICASTENS4_14ComposedLayoutINS4_7SwizzleILi3ELi4ELi3EEENS4_18smem_ptr_flag_bitsILi16EEENSS_INS5_IJNSA_ILi8EEENSA_ILi64EEEEEENS5_IJS17_SC_EEEEEEEvNS4_8identityENS4_18SM100_TMA_2SM_LOADES1B_vS1C_EENS_8epilogue10collective18CollectiveEpilogueINS1F_23Sm100TmaWarpSpecializedILi4ELi2ELi32ELb1ELb0EEEJNS5_IJS17_SG_SF_EEENS5_IJNSS_IS17_SC_EENSS_INS5_IJNSA_ILi32EEESB_EEENS5_IJSC_SF_EEEEEEEESI_SJ_SI_SJ_NS1F_6fusion15FusionCallbacksIS1J_NS1R_17LinearCombinationISI_fSI_fLNS_15FloatRoundStyleE2EEES1K_S1Q_JEEENS4_5SM1004TMEM4LOAD26SM100_TMEM_LOAD_32dp32b32xENS4_13SM90_TMA_LOADENS11_INS12_ILi2ELi4ELi3EEES15_NSS_INS5_IJS16_S1M_EEENS5_IJS1M_SC_EEEEEEENS4_39AutoVectorizingCopyWithAssumedAlignmentILi128EEENS4_14SM90_TMA_STOREES26_S28_S28_EEEvvEEEEvNT_6ParamsE) ;  /* 0xffffff5002787950 */ /* 0x000fea0003c3ffff */
        .weak           $__internal_1_$__cuda_sm10x_tcgen05_guardrail_trap_phase_invalid_during_alloc
        .type           $__internal_1_$__cuda_sm10x_tcgen05_guardrail_trap_phase_invalid_during_alloc,@function
        .size           $__internal_1_$__cuda_sm10x_tcgen05_guardrail_trap_phase_invalid_during_alloc,($__internal_2_$__cuda_sm10x_tcgen05_guardrail_trap_unallocated_columns_being_dealloced - $__internal_1_$__cuda_sm10x_tcgen05_guardrail_trap_phase_invalid_during_alloc)
$__internal_1_$__cuda_sm10x_tcgen05_guardrail_trap_phase_invalid_during_alloc:
[----:B------:R-:W-:Y:S05]  /*ae20*/  BPT.TRAP 0x1 ;  /* 0x000000040000795c */ /* 0x000fea0000300000 */
[----:B------:R-:W-:-:S04]  /*ae30*/  MOV R5, 0x0 ;  /* 0x0000000000057802 */ /* 0x000fc80000000f00 */
[----:B------:R-:W-:Y:S05]  /*ae40*/  RET.REL.NODEC R4 `(_ZN7cutlass13device_kernelINS_4gemm6kernel13GemmUniversalIN4cute5tupleIJiiiiEEENS1_10collective13CollectiveMmaINS1_35MainloopSm100TmaUmmaWarpSpecializedILi4ELi2ELi4ENS5_IJNS4_1CILi2EEESB_NSA_ILi1EEEEEEEENS5_IJNSA_ILi128EEENSA_ILi256EEESF_EEENS_10bfloat16_tENS5_IJlSC_lEEESI_SJ_NS4_8TiledMMAINS4_8MMA_AtomIJNS4_26SM100_MMA_F16BF16_2x1SM_SSISI_SI_fLi128ELi256ELNS4_4UMMA5MajorE0ELSO_0ELNSN_7ScaleInE0ELSP_0EEEEEENS4_6LayoutINS5_IJSC_SC_SC_EEENS5_IJNSA_ILi0EEESU_SU_EEEEENS5_IJNS4_10UnderscoreESX_SX_EEEEENS4_28SM100_TMA_2SM_LOAD_MULTICASTENS4_14ComposedLayoutINS4_7SwizzleILi3ELi4ELi3EEENS4_18smem_ptr_flag_bitsILi16EEENSS_INS5_IJNSA_ILi8EEENSA_ILi64EEEEEENS5_IJS17_SC_EEEEEEEvNS4_8identityENS4_18SM100_TMA_2SM_LOADES1B_vS1C_EENS_8epilogue10collective18CollectiveEpilogueINS1F_23Sm100TmaWarpSpecializedILi4ELi2ELi32ELb1ELb0EEEJNS5_IJS17_SG_SF_EEENS5_IJNSS_IS17_SC_EENSS_INS5_IJNSA_ILi32EEESB_EEENS5_IJSC_SF_EEEEEEEESI_SJ_SI_SJ_NS1F_6fusion15FusionCallbacksIS1J_NS1R_17LinearCombinationISI_fSI_fLNS_15FloatRoundStyleE2EEES1K_S1Q_JEEENS4_5SM1004TMEM4LOAD26SM100_TMEM_LOAD_32dp32b32xENS4_13SM90_TMA_LOADENS11_INS12_ILi2ELi4ELi3EEES15_NSS_INS5_IJS16_S1M_EEENS5_IJS1M_SC_EEEEEEENS4_39AutoVectorizingCopyWithAssumedAlignmentILi128EEENS4_14SM90_TMA_STOREES26_S28_S28_EEEvvEEEEvNT_6ParamsE) ;  /* 0xffffff50046c7950 */ /* 0x000fea0003c3ffff */
        .weak           $__internal_2_$__cuda_sm10x_tcgen05_guardrail_trap_unallocated_columns_being_dealloced
        .type           $__internal_2_$__cuda_sm10x_tcgen05_guardrail_trap_unallocated_columns_being_dealloced,@function
        .size           $__internal_2_$__cuda_sm10x_tcgen05_guardrail_trap_unallocated_columns_being_dealloced,(.L_x_199 - $__internal_2_$__cuda_sm10x_tcgen05_guardrail_trap_unallocated_columns_being_dealloced)
$__internal_2_$__cuda_sm10x_tcgen05_guardrail_trap_unallocated_columns_being_dealloced:
[----:B------:R-:W-:Y:S05]  /*ae50*/  BPT.TRAP 0x1 ;  /* 0x000000040000795c */ /* 0x000fea0000300000 */
[----:B------:R-:W-:-:S04]  /*ae60*/  HFMA2 R3, -RZ, RZ, 0, 0 ;  /* 0x00000000ff037431 */ /* 0x000fc800000001ff */
[----:B------:R-:W-:Y:S05]  /*ae70*/  RET.REL.NODEC R2 `(_ZN7cutlass13device_kernelINS_4gemm6kernel13GemmUniversalIN4cute5tupleIJiiiiEEENS1_10collective13CollectiveMmaINS1_35MainloopSm100TmaUmmaWarpSpecializedILi4ELi2ELi4ENS5_IJNS4_1CILi2EEESB_NSA_ILi1EEEEEEEENS5_IJNSA_ILi128EEENSA_ILi256EEESF_EEENS_10bfloat16_tENS5_IJlSC_lEEESI_SJ_NS4_8TiledMMAINS4_8MMA_AtomIJNS4_26SM100_MMA_F16BF16_2x1SM_SSISI_SI_fLi128ELi256ELNS4_4UMMA5MajorE0ELSO_0ELNSN_7ScaleInE0ELSP_0EEEEEENS4_6LayoutINS5_IJSC_SC_SC_EEENS5_IJNSA_ILi0EEESU_SU_EEEEENS5_IJNS4_10UnderscoreESX_SX_EEEEENS4_28SM100_TMA_2SM_LOAD_MULTICASTENS4_14ComposedLayoutINS4_7SwizzleILi3ELi4ELi3EEENS4_18smem_ptr_flag_bitsILi16EEENSS_INS5_IJNSA_ILi8EEENSA_ILi64EEEEEENS5_IJS17_SC_EEEEEEEvNS4_8identityENS4_18SM100_TMA_2SM_LOADES1B_vS1C_EENS_8epilogue10collective18CollectiveEpilogueINS1F_23Sm100TmaWarpSpecializedILi4ELi2ELi32ELb1ELb0EEEJNS5_IJS17_SG_SF_EEENS5_IJNSS_IS17_SC_EENSS_INS5_IJNSA_ILi32EEESB_EEENS5_IJSC_SF_EEEEEEEESI_SJ_SI_SJ_NS1F_6fusion15FusionCallbacksIS1J_NS1R_17LinearCombinationISI_fSI_fLNS_15FloatRoundStyleE2EEES1K_S1Q_JEEENS4_5SM1004TMEM4LOAD26SM100_TMEM_LOAD_32dp32b32xENS4_13SM90_TMA_LOADENS11_INS12_ILi2ELi4ELi3EEES15_NSS_INS5_IJS16_S1M_EEENS5_IJS1M_SC_EEEEEEENS4_39AutoVectorizingCopyWithAssumedAlignmentILi128EEENS4_14SM90_TMA_STOREES26_S28_S28_EEEvvEEEEvNT_6ParamsE) ;  /* 0xffffff5002607950 */ /* 0x000fea0003c3ffff */
.L_x_198:
[----:B------:R-:W-:-:S00]  /*ae80*/  BRA `(.L_x_198) ;  /* 0xfffffffc00fc7947 */ /* 0x000fc0000383ffff */
[----:B------:R-:W-:-:S00]  /*ae90*/  NOP ;  /* 0x0000000000007918 */ /* 0x000fc00000000000 */
        /* <DEDUP_REMOVED lines=14> */
.L_x_199:


//--------------------- .nv.global.init           --------------------------
	.section	.nv.global.init,"aw",@progbits
.nv.global.init:
	.type		$str$27,@object
	.size		$str$27,($str$28 - $str$27)
$str$27:
        /*0000*/ 	.byte	0x28, 0x61, 0x64, 0x64, 0x72, 0x65, 0x73, 0x73, 0x20, 0x26, 0x20, 0x6d, 0x61, 0x73, 0x6b, 0x29
        /*0010*/ 	.byte	0x20, 0x3d, 0x3d, 0x20, 0x30, 0x00
	.type		$str$28,@object
	.size		$str$28,($str$26 - $str$28)
$str$28:
        /*0016*/ 	.byte	0x2f, 0x74, 0x6d, 0x70, 0x2f, 0x63, 0x75, 0x74, 0x6c, 0x61, 0x73, 0x73, 0x5f, 0x73, 0x77, 0x65
        /*0026*/ 	.byte	0x65, 0x70, 0x5f, 0x73, 0x72, 0x63, 0x2f, 0x69, 0x6e, 0x63, 0x6c, 0x75, 0x64, 0x65, 0x2f, 0x63
        /*0036*/ 	.byte	0x75, 0x74, 0x65, 0x2f, 0x70, 0x6f, 0x69, 0x6e, 0x74, 0x65, 0x72, 0x5f, 0x66, 0x6c, 0x61, 0x67
        /*0046*/ 	.byte	0x67, 0x65, 0x64, 0x2e, 0x68, 0x70, 0x70, 0x00
	.type		$str$26,@object
	.size		$str$26,($str$25 - $str$26)
$str$26:
        /*004e*/ 	.byte	0x2f, 0x74, 0x6d, 0x70, 0x2f, 0x63, 0x75, 0x74, 0x6c, 0x61, 0x73, 0x73, 0x5f, 0x73, 0x77, 0x65
        /*005e*/ 	.byte	0x65, 0x70, 0x5f, 0x73, 0x72, 0x63, 0x2f, 0x69, 0x6e, 0x63, 0x6c, 0x75, 0x64, 0x65, 0x2f, 0x63
        /*006e*/ 	.byte	0x75, 0x74, 0x65, 0x2f, 0x61, 0x74, 0x6f, 0x6d, 0x2f, 0x63, 0x6f, 0x70, 0x79, 0x5f, 0x74, 0x72
        /*007e*/ 	.byte	0x61, 0x69, 0x74, 0x73, 0x5f, 0x73, 0x6d, 0x31, 0x30, 0x30, 0x2e, 0x68, 0x70, 0x70, 0x00
	.type		$str$25,@object
	.size		$str$25,(__unnamed_1 - $str$25)
$str$25:
        /*008d*/ 	.byte	0x28, 0x28, 0x75, 0x69, 0x6e, 0x74, 0x33, 0x32, 0x5f, 0x74, 0x28, 0x74, 0x68, 0x72, 0x65, 0x61
        /*009d*/ 	.byte	0x64, 0x49, 0x64, 0x78, 0x2e, 0x78, 0x29, 0x20, 0x2f, 0x20, 0x33, 0x32, 0x29, 0x20, 0x25, 0x20
        /*00ad*/ 	.byte	0x34, 0x29, 0x20, 0x3d, 0x3d, 0x20, 0x28, 0x28, 0x28, 0x74, 0x6d, 0x65, 0x6d, 0x5f, 0x61, 0x64
        /*00bd*/ 	.byte	0x64, 0x72, 0x20, 0x3e, 0x3e, 0x20, 0x31, 0x36, 0x29, 0x20, 0x2f, 0x20, 0x33, 0x32, 0x29, 0x20
        /*00cd*/ 	.byte	0x25, 0x20, 0x34, 0x29, 0x00
	.type		__unnamed_1,@object
	.size		__unnamed_1,(__unnamed_2 - __unnamed_1)
__unnamed_1:
        /*00d2*/ 	.byte	0x61, 0x75, 0x74, 0x6f, 0x20, 0x63, 0x75, 0x74, 0x65, 0x3a, 0x3a, 0x61, 0x73, 0x5f, 0x70, 0x6f
        /* <DEDUP_REMOVED lines=24> */
        /*0262*/ 	.byte	0x43, 0x3c, 0x34, 0x30, 0x39, 0x36, 0x3e, 0x3e, 0x3e, 0x3e, 0x5d, 0x00
	.type		__unnamed_2,@object
	.size		__unnamed_2,(.L_2 - __unnamed_2)
__unnamed_2:
        /* <DEDUP_REMOVED lines=42> */
        /*050e*/ 	.byte	0x3e, 0x3e, 0x5d, 0x00
.L_2:


//--------------------- .nv.shared._ZN7cutlass13device_kernelINS_4gemm6kernel13GemmUniversalIN4cute5tupleIJiiiiEEENS1_10collective13CollectiveMmaINS1_35MainloopSm100TmaUmmaWarpSpecializedILi4ELi2ELi4ENS5_IJNS4_1CILi2EEESB_NSA_ILi1EEEEEEEENS5_IJNSA_ILi128EEENSA_ILi256EEESF_EEENS_10bfloat16_tENS5_IJlSC_lEEESI_SJ_NS4_8TiledMMAINS4_8MMA_AtomIJNS4_26SM100_MMA_F16BF16_2x1SM_SSISI_SI_fLi128ELi256ELNS4_4UMMA5MajorE0ELSO_0ELNSN_7ScaleInE0ELSP_0EEEEEENS4_6LayoutINS5_IJSC_SC_SC_EEENS5_IJNSA_ILi0EEESU_SU_EEEEENS5_IJNS4_10UnderscoreESX_SX_EEEEENS4_28SM100_TMA_2SM_LOAD_MULTICASTENS4_14ComposedLayoutINS4_7SwizzleILi3ELi4ELi3EEENS4_18smem_ptr_flag_bitsILi16EEENSS_INS5_IJNSA_ILi8EEENSA_ILi64EEEEEENS5_IJS17_SC_EEEEEEEvNS4_8identityENS4_18SM100_TMA_2SM_LOADES1B_vS1C_EENS_8epilogue10collective18CollectiveEpilogueINS1F_23Sm100TmaWarpSpecializedILi4ELi2ELi32ELb1ELb0EEEJNS5_IJS17_SG_SF_EEENS5_IJNSS_IS17_SC_EENSS_INS5_IJNSA_ILi32EEESB_EEENS5_IJSC_SF_EEEEEEEESI_SJ_SI_SJ_NS1F_6fusion15FusionCallbacksIS1J_NS1R_17LinearCombinationISI_fSI_fLNS_15FloatRoundStyleE2EEES1K_S1Q_JEEENS4_5SM1004TMEM4LOAD26SM100_TMEM_LOAD_32dp32b32xENS4_13SM90_TMA_LOADENS11_INS12_ILi2ELi4ELi3EEES15_NSS_INS5_IJS16_S1M_EEENS5_IJS1M_SC_EEEEEEENS4_39AutoVectorizingCopyWithAssumedAlignmentILi128EEENS4_14SM90_TMA_STOREES26_S28_S28_EEEvvEEEEvNT_6ParamsE --------------------------
	.section	.nv.shared._ZN7cutlass13device_kernelINS_4gemm6kernel13GemmUniversalIN4cute5tupleIJiiiiEEENS1_10collective13CollectiveMmaINS1_35MainloopSm100TmaUmmaWarpSpecializedILi4ELi2ELi4ENS5_IJNS4_1CILi2EEESB_NSA_ILi1EEEEEEEENS5_IJNSA_ILi128EEENSA_ILi256EEESF_EEENS_10bfloat16_tENS5_IJlSC_lEEESI_SJ_NS4_8TiledMMAINS4_8MMA_AtomIJNS4_26SM100_MMA_F16BF16_2x1SM_SSISI_SI_fLi128ELi256ELNS4_4UMMA5MajorE0ELSO_0ELNSN_7ScaleInE0ELSP_0EEEEEENS4_6LayoutINS5_IJSC_SC_SC_EEENS5_IJNSA_ILi0EEESU_SU_EEEEENS5_IJNS4_10UnderscoreESX_SX_EEEEENS4_28SM100_TMA_2SM_LOAD_MULTICASTENS4_14ComposedLayoutINS4_7SwizzleILi3ELi4ELi3EEENS4_18smem_ptr_flag_bitsILi16EEENSS_INS5_IJNSA_ILi8EEENSA_ILi64EEEEEENS5_IJS17_SC_EEEEEEEvNS4_8identityENS4_18SM100_TMA_2SM_LOADES1B_vS1C_EENS_8epilogue10collective18CollectiveEpilogueINS1F_23Sm100TmaWarpSpecializedILi4ELi2ELi32ELb1ELb0EEEJNS5_IJS17_SG_SF_EEENS5_IJNSS_IS17_SC_EENSS_INS5_IJNSA_ILi32EEESB_EEENS5_IJSC_SF_EEEEEEEESI_SJ_SI_SJ_NS1F_6fusion15FusionCallbacksIS1J_NS1R_17LinearCombinationISI_fSI_fLNS_15FloatRoundStyleE2EEES1K_S1Q_JEEENS4_5SM1004TMEM4LOAD26SM100_TMEM_LOAD_32dp32b32xENS4_13SM90_TMA_LOADENS11_INS12_ILi2ELi4ELi3EEES15_NSS_INS5_IJS16_S1M_EEENS5_IJS1M_SC_EEEEEEENS4_39AutoVectorizingCopyWithAssumedAlignmentILi128EEENS4_14SM90_TMA_STOREES26_S28_S28_EEEvvEEEEvNT_6ParamsE,"aw",@nobits
	.sectionflags	@""
	.align	16
	.zero		1024


//--------------------- .nv.shared.reserved.0     --------------------------
	.section	.nv.shared.reserved.0,"aw",@nobits
	.weak		__nv_reservedSMEM_offset_0_alias
	.size		__nv_reservedSMEM_offset_0_alias, 0, 64
	.other		__nv_reservedSMEM_offset_0_alias,@"STO_CUDA_RESERVED_SHARED STV_DEFAULT"
__nv_reservedSMEM_offset_0_alias:
	.zero		0
.nv.shared.reserved.0:
	.zero		64
	.weak		__nv_reservedSMEM_tcgen05_partition
	.type		__nv_reservedSMEM_tcgen05_partition,@object
	.size		__nv_reservedSMEM_tcgen05_partition,(.L_0 - __nv_reservedSMEM_tcgen05_partition)
__nv_reservedSMEM_tcgen05_partition:
	.zero		32
.L_0:


//--------------------- .nv.global                --------------------------
	.section	.nv.global,"aw",@nobits
.nv.global:
	.type		_ZN40_INTERNAL_c934c859_4_k_cu_5a44aa0c_285034cute1_E,@object
	.size		_ZN40_INTERNAL_c934c859_4_k_cu_5a44aa0c_285034cute1_E,(_ZN40_INTERNAL_c934c859_4_k_cu_5a44aa0c_285034cuda3std3__45__cpo6cbeginE - _ZN40_INTERNAL_c934c859_4_k_cu_5a44aa0c_285034cute1_E)
_ZN40_INTERNAL_c934c859_4_k_cu_5a44aa0c_285034cute1_E:
	.zero		1
	.type		_ZN40_INTERNAL_c934c859_4_k_cu_5a44aa0c_285034cuda3std3__45__cpo6cbeginE,@object
	.size		_ZN40_INTERNAL_c934c859_4_k_cu_5a44aa0c_285034cuda3std3__45__cpo6cbeginE,(_ZN40_INTERNAL_c934c859_4_k_cu_5a44aa0c_285034cuda3std3__48in_placeE - _ZN40_INTERNAL_c934c859_4_k_cu_5a44aa0c_285034cuda3std3__45__cpo6cbeginE)
_ZN40_INTERNAL_c934c859_4_k_cu_5a44aa0c_285034cuda3std3__45__cpo6cbeginE:
	.zero		1
	.type		_ZN40_INTERNAL_c934c859_4_k_cu_5a44aa0c_285034cuda3std3__48in_placeE,@object
	.size		_ZN40_INTERNAL_c934c859_4_k_cu_5a44aa0c_285034cuda3std3__48in_placeE,(_ZN40_INTERNAL_c934c859_4_k_cu_5a44aa0c_285034cuda3std6ranges3__45__cpo9iter_moveE - _ZN40_INTERNAL_c934c859_4_k_cu_5a44aa0c_285034cuda3std3__48in_placeE)
_ZN40_INTERNAL_c934c859_4_k_cu_5a44aa0c_285034cuda3std3__48in_placeE:
	.zero		1
	.type		_ZN40_INTERNAL_c934c859_4_k_cu_5a44aa0c_285034cuda3std6ranges3__45__cpo9iter_moveE,@object
	.size		_ZN40_INTERNAL_c934c859_4_k_cu_5a44aa0c_285034cuda3std6ranges3__45__cpo9iter_moveE,(_ZN40_INTERNAL_c934c859_4_k_cu_5a44aa0c_285034cuda3std3__45__cpo5beginE - _ZN40_INTERNAL_c934c859_4_k_cu_5a44aa0c_285034cuda3std6ranges3__45__cpo9iter_moveE)
_ZN40_INTERNAL_c934c859_4_k_cu_5a44aa0c_285034cuda3std6ranges3__45__cpo9iter_moveE:
	.zero		1
	.type		_ZN40_INTERNAL_c934c859_4_k_cu_5a44aa0c_285034cuda3std3__45__cpo5beginE,@object
	.size		_ZN40_INTERNAL_c934c859_4_k_cu_5a44aa0c_285034cuda3std3__45__cpo5beginE,(_ZN40_INTERNAL_c934c859_4_k_cu_5a44aa0c_285034cuda3std3__442_GLOBAL__N__c934c859_4_k_cu_5a44aa0c_285036ignoreE - _ZN40_INTERNAL_c934c859_4_k_cu_5a44aa0c_285034cuda3std3__45__cpo5beginE)
_ZN40_INTERNAL_c934c859_4_k_cu_5a44aa0c_285034cuda3std3__45__cpo5beginE:
	.zero		1
	.type		_ZN40_INTERNAL_c934c859_4_k_cu_5a44aa0c_285034cuda3std3__442_GLOBAL__N__c934c859_4_k_cu_5a44aa0c_285036ignoreE,@object
	.size		_ZN40_INTERNAL_c934c859_4_k_cu_5a44aa0c_285034cuda3std3__442_GLOBAL__N__c934c859_4_k_cu_5a44aa0c_285036ignoreE,(_ZN40_INTERNAL_c934c859_4_k_cu_5a44aa0c_285034cute7productE - _ZN40_INTERNAL_c934c859_4_k_cu_5a44aa0c_285034cuda3std3__442_GLOBAL__N__c934c859_4_k_cu_5a44aa0c_285036ignoreE)
_ZN40_INTERNAL_c934c859_4_k_cu_5a44aa0c_285034cuda3std3__442_GLOBAL__N__c934c859_4_k_cu_5a44aa0c_285036ignoreE:
	.zero		1
	.type		_ZN40_INTERNAL_c934c859_4_k_cu_5a44aa0c_285034cute7productE,@object
	.size		_ZN40_INTERNAL_c934c859_4_k_cu_5a44aa0c_285034cute7productE,(_ZN40_INTERNAL_c934c859_4_k_cu_5a44aa0c_285034cuda3std3__45__cpo3endE - _ZN40_INTERNAL_c934c859_4_k_cu_5a44aa0c_285034cute7productE)
_ZN40_INTERNAL_c934c859_4_k_cu_5a44aa0c_285034cute7productE:
	.zero		1
	.type		_ZN40_INTERNAL_c934c859_4_k_cu_5a44aa0c_285034cuda3std3__45__cpo3endE,@object
	.size		_ZN40_INTERNAL_c934c859_4_k_cu_5a44aa0c_285034cuda3std3__45__cpo3endE,(_ZN40_INTERNAL_c934c859_4_k_cu_5a44aa0c_285034cuda3std3__419piecewise_constructE - _ZN40_INTERNAL_c934c859_4_k_cu_5a44aa0c_285034cuda3std3__45__cpo3endE)
_ZN40_INTERNAL_c934c859_4_k_cu_5a44aa0c_285034cuda3std3__45__cpo3endE:
	.zero		1
	.type		_ZN40_INTERNAL_c934c859_4_k_cu_5a44aa0c_285034cuda3std3__419piecewise_constructE,@object
	.size		_ZN40_INTERNAL_c934c859_4_k_cu_5a44aa0c_285034cuda3std3__419piecewise_constructE,(_ZN40_INTERNAL_c934c859_4_k_cu_5a44aa0c_285034cuda3std3__45__cpo4cendE - _ZN40_INTERNAL_c934c859_4_k_cu_5a44aa0c_285034cuda3std3__419piecewise_constructE)
_ZN40_INTERNAL_c934c859_4_k_cu_5a44aa0c_285034cuda3std3__419piecewise_constructE:
	.zero		1
	.type		_ZN40_INTERNAL_c934c859_4_k_cu_5a44aa0c_285034cuda3std3__45__cpo4cendE,@object
	.size		_ZN40_INTERNAL_c934c859_4_k_cu_5a44aa0c_285034cuda3std3__45__cpo4cendE,(_ZN40_INTERNAL_c934c859_4_k_cu_5a44aa0c_285034cuda3std6ranges3__45__cpo4swapE - _ZN40_INTERNAL_c934c859_4_k_cu_5a44aa0c_285034cuda3std3__45__cpo4cendE)
_ZN40_INTERNAL_c934c859_4_k_cu_5a44aa0c_285034cuda3std3__45__cpo4cendE:
	.zero		1
	.type		_ZN40_INTERNAL_c934c859_4_k_cu_5a44aa0c_285034cuda3std6ranges3__45__cpo4swapE,@object
	.size		_ZN40_INTERNAL_c934c859_4_k_cu_5a44aa0c_285034cuda3std6ranges3__45__cpo4swapE,(.L_10 - _ZN40_INTERNAL_c934c859_4_k_cu_5a44aa0c_285034cuda3std6ranges3__45__cpo4swapE)
_ZN40_INTERNAL_c934c859_4_k_cu_5a44aa0c_285034cuda3std6ranges3__45__cpo4swapE:
	.zero		1
.L_10:


//--------------------- .nv.constant0._ZN7cutlass13device_kernelINS_4gemm6kernel13GemmUniversalIN4cute5tupleIJiiiiEEENS1_10collective13CollectiveMmaINS1_35MainloopSm100TmaUmmaWarpSpecializedILi4ELi2ELi4ENS5_IJNS4_1CILi2EEESB_NSA_ILi1EEEEEEEENS5_IJNSA_ILi128EEENSA_ILi256EEESF_EEENS_10bfloat16_tENS5_IJlSC_lEEESI_SJ_NS4_8TiledMMAINS4_8MMA_AtomIJNS4_26SM100_MMA_F16BF16_2x1SM_SSISI_SI_fLi128ELi256ELNS4_4UMMA5MajorE0ELSO_0ELNSN_7ScaleInE0ELSP_0EEEEEENS4_6LayoutINS5_IJSC_SC_SC_EEENS5_IJNSA_ILi0EEESU_SU_EEEEENS5_IJNS4_10UnderscoreESX_SX_EEEEENS4_28SM100_TMA_2SM_LOAD_MULTICASTENS4_14ComposedLayoutINS4_7SwizzleILi3ELi4ELi3EEENS4_18smem_ptr_flag_bitsILi16EEENSS_INS5_IJNSA_ILi8EEENSA_ILi64EEEEEENS5_IJS17_SC_EEEEEEEvNS4_8identityENS4_18SM100_TMA_2SM_LOADES1B_vS1C_EENS_8epilogue10collective18CollectiveEpilogueINS1F_23Sm100TmaWarpSpecializedILi4ELi2ELi32ELb1ELb0EEEJNS5_IJS17_SG_SF_EEENS5_IJNSS_IS17_SC_EENSS_INS5_IJNSA_ILi32EEESB_EEENS5_IJSC_SF_EEEEEEEESI_SJ_SI_SJ_NS1F_6fusion15FusionCallbacksIS1J_NS1R_17LinearCombinationISI_fSI_fLNS_15FloatRoundStyleE2EEES1K_S1Q_JEEENS4_5SM1004TMEM4LOAD26SM100_TMEM_LOAD_32dp32b32xENS4_13SM90_TMA_LOADENS11_INS12_ILi2ELi4ELi3EEES15_NSS_INS5_IJS16_S1M_EEENS5_IJS1M_SC_EEEEEEENS4_39AutoVectorizingCopyWithAssumedAlignmentILi128EEENS4_14SM90_TMA_STOREES26_S28_S28_EEEvvEEEEvNT_6ParamsE --------------------------
	.section	.nv.constant0._ZN7cutlass13device_kernelINS_4gemm6kernel13GemmUniversalIN4cute5tupleIJiiiiEEENS1_10collective13CollectiveMmaINS1_35MainloopSm100TmaUmmaWarpSpecializedILi4ELi2ELi4ENS5_IJNS4_1CILi2EEESB_NSA_ILi1EEEEEEEENS5_IJNSA_ILi128EEENSA_ILi256EEESF_EEENS_10bfloat16_tENS5_IJlSC_lEEESI_SJ_NS4_8TiledMMAINS4_8MMA_AtomIJNS4_26SM100_MMA_F16BF16_2x1SM_SSISI_SI_fLi128ELi256ELNS4_4UMMA5MajorE0ELSO_0ELNSN_7ScaleInE0ELSP_0EEEEEENS4_6LayoutINS5_IJSC_SC_SC_EEENS5_IJNSA_ILi0EEESU_SU_EEEEENS5_IJNS4_10UnderscoreESX_SX_EEEEENS4_28SM100_TMA_2SM_LOAD_MULTICASTENS4_14ComposedLayoutINS4_7SwizzleILi3ELi4ELi3EEENS4_18smem_ptr_flag_bitsILi16EEENSS_INS5_IJNSA_ILi8EEENSA_ILi64EEEEEENS5_IJS17_SC_EEEEEEEvNS4_8identityENS4_18SM100_TMA_2SM_LOADES1B_vS1C_EENS_8epilogue10collective18CollectiveEpilogueINS1F_23Sm100TmaWarpSpecializedILi4ELi2ELi32ELb1ELb0EEEJNS5_IJS17_SG_SF_EEENS5_IJNSS_IS17_SC_EENSS_INS5_IJNSA_ILi32EEESB_EEENS5_IJSC_SF_EEEEEEEESI_SJ_SI_SJ_NS1F_6fusion15FusionCallbacksIS1J_NS1R_17LinearCombinationISI_fSI_fLNS_15FloatRoundStyleE2EEES1K_S1Q_JEEENS4_5SM1004TMEM4LOAD26SM100_TMEM_LOAD_32dp32b32xENS4_13SM90_TMA_LOADENS11_INS12_ILi2ELi4ELi3EEES15_NSS_INS5_IJS16_S1M_EEENS5_IJS1M_SC_EEEEEEENS4_39AutoVectorizingCopyWithAssumedAlignmentILi128EEENS4_14SM90_TMA_STOREES26_S28_S28_EEEvvEEEEvNT_6ParamsE,"a",@progbits
	.sectionflags	@""
	.align	4
.nv.constant0._ZN7cutlass13device_kernelINS_4gemm6kernel13GemmUniversalIN4cute5tupleIJiiiiEEENS1_10collective13CollectiveMmaINS1_35MainloopSm100TmaUmmaWarpSpecializedILi4ELi2ELi4ENS5_IJNS4_1CILi2EEESB_NSA_ILi1EEEEEEEENS5_IJNSA_ILi128EEENSA_ILi256EEESF_EEENS_10bfloat16_tENS5_IJlSC_lEEESI_SJ_NS4_8TiledMMAINS4_8MMA_AtomIJNS4_26SM100_MMA_F16BF16_2x1SM_SSISI_SI_fLi128ELi256ELNS4_4UMMA5MajorE0ELSO_0ELNSN_7ScaleInE0ELSP_0EEEEEENS4_6LayoutINS5_IJSC_SC_SC_EEENS5_IJNSA_ILi0EEESU_SU_EEEEENS5_IJNS4_10UnderscoreESX_SX_EEEEENS4_28SM100_TMA_2SM_LOAD_MULTICASTENS4_14ComposedLayoutINS4_7SwizzleILi3ELi4ELi3EEENS4_18smem_ptr_flag_bitsILi16EEENSS_INS5_IJNSA_ILi8EEENSA_ILi64EEEEEENS5_IJS17_SC_EEEEEEEvNS4_8identityENS4_18SM100_TMA_2SM_LOADES1B_vS1C_EENS_8epilogue10collective18CollectiveEpilogueINS1F_23Sm100TmaWarpSpecializedILi4ELi2ELi32ELb1ELb0EEEJNS5_IJS17_SG_SF_EEENS5_IJNSS_IS17_SC_EENSS_INS5_IJNSA_ILi32EEESB_EEENS5_IJSC_SF_EEEEEEEESI_SJ_SI_SJ_NS1F_6fusion15FusionCallbacksIS1J_NS1R_17LinearCombinationISI_fSI_fLNS_15FloatRoundStyleE2EEES1K_S1Q_JEEENS4_5SM1004TMEM4LOAD26SM100_TMEM_LOAD_32dp32b32xENS4_13SM90_TMA_LOADENS11_INS12_ILi2ELi4ELi3EEES15_NSS_INS5_IJS16_S1M_EEENS5_IJS1M_SC_EEEEEEENS4_39AutoVectorizingCopyWithAssumedAlignmentILi128EEENS4_14SM90_TMA_STOREES26_S28_S28_EEEvvEEEEvNT_6ParamsE:
	.zero		2944


//--------------------- SYMBOLS --------------------------

	.type		.nv.reservedSmem.offset0,@object
	.size		.nv.reservedSmem.offset0,0x4
	.type		.nv.reservedSmem.cap,@object
	.size		.nv.reservedSmem.cap,0x4
	.type		__assertfail,@function
